//
// Generated by NVIDIA NVVM Compiler
//
// Compiler Build ID: CL-36424714
// Cuda compilation tools, release 13.0, V13.0.88
// Based on NVVM 20.0.0
//

.version 9.0
.target sm_100
.address_size 64

	// .globl	_Z18Temperature_squarePdS_S_S_iibii
.func  (.param .b64 func_retval0) __internal_accurate_pow
(
	.param .b64 __internal_accurate_pow_param_0,
	.param .b64 __internal_accurate_pow_param_1
)
;
.const .align 8 .f64 rho;
.const .align 8 .f64 c_inf;
.const .align 8 .f64 rho_tissue;
.const .align 8 .f64 c_inf_tissue;
.const .align 8 .f64 fr;
.const .align 8 .f64 d;
.const .align 8 .f64 alpha;
.const .align 8 .f64 alpha_hole;
.const .align 8 .f64 p0;
.const .align 8 .f64 water_tissue;
.const .align 8 .f64 xy_min;
.const .align 8 .f64 dxy;
.const .align 8 .f64 dz;
.const .align 8 .f64 dt_T;
.const .align 8 .f64 kdt_dxy;
.const .align 8 .f64 kdt_dz;
.const .align 8 .f64 kdt_dxy_water;
.const .align 8 .f64 kdt_dz_water;
.const .align 8 .f64 dt_rho_ct;
.const .align 8 .f64 dt_rho_ct_water;

.visible .entry _Z18Temperature_squarePdS_S_S_iibii(
	.param .u64 .ptr .align 1 _Z18Temperature_squarePdS_S_S_iibii_param_0,
	.param .u64 .ptr .align 1 _Z18Temperature_squarePdS_S_S_iibii_param_1,
	.param .u64 .ptr .align 1 _Z18Temperature_squarePdS_S_S_iibii_param_2,
	.param .u64 .ptr .align 1 _Z18Temperature_squarePdS_S_S_iibii_param_3,
	.param .u32 _Z18Temperature_squarePdS_S_S_iibii_param_4,
	.param .u32 _Z18Temperature_squarePdS_S_S_iibii_param_5,
	.param .u8 _Z18Temperature_squarePdS_S_S_iibii_param_6,
	.param .u32 _Z18Temperature_squarePdS_S_S_iibii_param_7,
	.param .u32 _Z18Temperature_squarePdS_S_S_iibii_param_8
)
{
	.reg .pred 	%p<39>;
	.reg .b16 	%rs<2>;
	.reg .b32 	%r<60>;
	.reg .b64 	%rd<77>;
	.reg .b64 	%fd<145>;

	ld.param.u64 	%rd12, [_Z18Temperature_squarePdS_S_S_iibii_param_0];
	ld.param.u64 	%rd13, [_Z18Temperature_squarePdS_S_S_iibii_param_1];
	ld.param.u64 	%rd11, [_Z18Temperature_squarePdS_S_S_iibii_param_2];
	ld.param.u64 	%rd14, [_Z18Temperature_squarePdS_S_S_iibii_param_3];
	ld.param.u32 	%r14, [_Z18Temperature_squarePdS_S_S_iibii_param_4];
	ld.param.u32 	%r15, [_Z18Temperature_squarePdS_S_S_iibii_param_5];
	ld.param.s8 	%rs1, [_Z18Temperature_squarePdS_S_S_iibii_param_6];
	ld.param.u32 	%r17, [_Z18Temperature_squarePdS_S_S_iibii_param_7];
	ld.param.u32 	%r18, [_Z18Temperature_squarePdS_S_S_iibii_param_8];
	cvta.to.global.u64 	%rd1, %rd14;
	cvta.to.global.u64 	%rd2, %rd12;
	cvta.to.global.u64 	%rd3, %rd13;
	mov.u32 	%r19, %tid.x;
	mov.u32 	%r20, %ntid.x;
	mov.u32 	%r21, %ctaid.x;
	mad.lo.s32 	%r22, %r20, %r21, %r19;
	mov.u32 	%r23, %tid.y;
	mov.u32 	%r24, %ntid.y;
	mov.u32 	%r25, %ctaid.y;
	mad.lo.s32 	%r26, %r24, %r25, %r23;
	mov.u32 	%r28, %tid.z;
	mov.u32 	%r29, %ntid.z;
	mov.u32 	%r30, %ctaid.z;
	mad.lo.s32 	%r31, %r29, %r30, %r28;
	mul.lo.s32 	%r3, %r14, %r14;
	mul.lo.s32 	%r4, %r3, %r31;
	add.s32 	%r5, %r4, %r22;
	mul.lo.s32 	%r6, %r14, %r26;
	add.s32 	%r7, %r5, %r6;
	sub.s32 	%r8, %r22, %r17;
	sub.s32 	%r9, %r26, %r18;
	setp.lt.s32 	%p1, %r22, 1;
	add.s32 	%r32, %r14, -1;
	setp.ge.s32 	%p2, %r22, %r32;
	or.pred  	%p3, %p1, %p2;
	setp.eq.s32 	%p4, %r26, 0;
	or.pred  	%p5, %p4, %p3;
	setp.ge.s32 	%p6, %r26, %r32;
	or.pred  	%p7, %p5, %p6;
	setp.eq.s32 	%p8, %r31, 0;
	or.pred  	%p9, %p7, %p8;
	add.s32 	%r33, %r15, -1;
	setp.ge.s32 	%p10, %r31, %r33;
	or.pred  	%p11, %p9, %p10;
	@%p11 bra 	$L__BB0_20;
	add.s32 	%r34, %r6, %r14;
	shl.b32 	%r35, %r14, 1;
	sub.s32 	%r36, %r34, %r35;
	add.s32 	%r10, %r5, %r36;
	add.s32 	%r37, %r4, %r3;
	add.s32 	%r38, %r22, %r6;
	shl.b32 	%r39, %r3, 1;
	sub.s32 	%r40, %r37, %r39;
	add.s32 	%r11, %r38, %r40;
	setp.gt.s32 	%p12, %r8, -1;
	setp.lt.s32 	%p13, %r8, %r14;
	and.pred  	%p14, %p12, %p13;
	setp.gt.s32 	%p15, %r9, -1;
	setp.lt.s32 	%p16, %r9, %r14;
	and.pred  	%p17, %p15, %p16;
	and.pred  	%p18, %p14, %p17;
	mov.f64 	%fd138, 0d0000000000000000;
	not.pred 	%p19, %p18;
	@%p19 bra 	$L__BB0_3;
	add.s32 	%r41, %r8, %r4;
	mad.lo.s32 	%r42, %r9, %r14, %r41;
	cvta.to.global.u64 	%rd15, %rd11;
	mul.wide.s32 	%rd16, %r42, 8;
	add.s64 	%rd17, %rd15, %rd16;
	ld.global.f64 	%fd138, [%rd17];
$L__BB0_3:
	cvt.rn.f64.u32 	%fd27, %r31;
	ld.const.f64 	%fd28, [dz];
	mul.f64 	%fd3, %fd28, %fd27;
	setp.eq.s16 	%p20, %rs1, 0;
	@%p20 bra 	$L__BB0_8;
	ld.const.f64 	%fd29, [water_tissue];
	cvt.s64.s32 	%rd75, %r7;
	setp.geu.f64 	%p21, %fd3, %fd29;
	@%p21 bra 	$L__BB0_6;
	mul.wide.s32 	%rd28, %r7, 8;
	add.s64 	%rd29, %rd3, %rd28;
	ld.global.f64 	%fd48, [%rd29];
	ld.const.f64 	%fd49, [kdt_dxy_water];
	fma.rn.f64 	%fd50, %fd49, 0dC010000000000000, 0d3FF0000000000000;
	ld.const.f64 	%fd51, [kdt_dz_water];
	add.f64 	%fd52, %fd51, %fd51;
	sub.f64 	%fd53, %fd50, %fd52;
	ld.global.f64 	%fd54, [%rd29+-8];
	ld.global.f64 	%fd55, [%rd29+8];
	add.f64 	%fd56, %fd54, %fd55;
	mul.wide.s32 	%rd30, %r14, 8;
	add.s64 	%rd31, %rd29, %rd30;
	ld.global.f64 	%fd57, [%rd31];
	add.f64 	%fd58, %fd56, %fd57;
	mul.wide.s32 	%rd32, %r10, 8;
	add.s64 	%rd33, %rd3, %rd32;
	ld.global.f64 	%fd59, [%rd33];
	add.f64 	%fd60, %fd58, %fd59;
	mul.f64 	%fd61, %fd49, %fd60;
	fma.rn.f64 	%fd62, %fd48, %fd53, %fd61;
	mul.wide.u32 	%rd34, %r3, 8;
	add.s64 	%rd35, %rd29, %rd34;
	ld.global.f64 	%fd63, [%rd35];
	mul.wide.s32 	%rd36, %r11, 8;
	add.s64 	%rd37, %rd3, %rd36;
	ld.global.f64 	%fd64, [%rd37];
	add.f64 	%fd65, %fd63, %fd64;
	fma.rn.f64 	%fd140, %fd51, %fd65, %fd62;
	ld.const.f64 	%fd139, [dt_rho_ct_water];
	bra.uni 	$L__BB0_7;
$L__BB0_6:
	mul.wide.s32 	%rd18, %r7, 8;
	add.s64 	%rd19, %rd3, %rd18;
	ld.global.f64 	%fd30, [%rd19];
	ld.const.f64 	%fd31, [kdt_dxy];
	fma.rn.f64 	%fd32, %fd31, 0dC010000000000000, 0d3FF0000000000000;
	ld.const.f64 	%fd33, [kdt_dz];
	add.f64 	%fd34, %fd33, %fd33;
	sub.f64 	%fd35, %fd32, %fd34;
	ld.global.f64 	%fd36, [%rd19+-8];
	ld.global.f64 	%fd37, [%rd19+8];
	add.f64 	%fd38, %fd36, %fd37;
	mul.wide.s32 	%rd20, %r14, 8;
	add.s64 	%rd21, %rd19, %rd20;
	ld.global.f64 	%fd39, [%rd21];
	add.f64 	%fd40, %fd38, %fd39;
	mul.wide.s32 	%rd22, %r10, 8;
	add.s64 	%rd23, %rd3, %rd22;
	ld.global.f64 	%fd41, [%rd23];
	add.f64 	%fd42, %fd40, %fd41;
	mul.f64 	%fd43, %fd31, %fd42;
	fma.rn.f64 	%fd44, %fd30, %fd35, %fd43;
	mul.wide.u32 	%rd24, %r3, 8;
	add.s64 	%rd25, %rd19, %rd24;
	ld.global.f64 	%fd45, [%rd25];
	mul.wide.s32 	%rd26, %r11, 8;
	add.s64 	%rd27, %rd3, %rd26;
	ld.global.f64 	%fd46, [%rd27];
	add.f64 	%fd47, %fd45, %fd46;
	fma.rn.f64 	%fd140, %fd33, %fd47, %fd44;
	ld.const.f64 	%fd139, [dt_rho_ct];
$L__BB0_7:
	fma.rn.f64 	%fd66, %fd138, %fd139, %fd140;
	shl.b64 	%rd38, %rd75, 3;
	add.s64 	%rd39, %rd2, %rd38;
	st.global.f64 	[%rd39], %fd66;
	mul.wide.s32 	%rd40, %r7, 8;
	add.s64 	%rd41, %rd2, %rd40;
	ld.global.f64 	%fd143, [%rd41];
	bra.uni 	$L__BB0_12;
$L__BB0_8:
	ld.const.f64 	%fd67, [water_tissue];
	cvt.s64.s32 	%rd76, %r7;
	setp.geu.f64 	%p22, %fd3, %fd67;
	@%p22 bra 	$L__BB0_10;
	mul.wide.s32 	%rd52, %r7, 8;
	add.s64 	%rd53, %rd2, %rd52;
	ld.global.f64 	%fd86, [%rd53];
	ld.const.f64 	%fd87, [kdt_dxy_water];
	fma.rn.f64 	%fd88, %fd87, 0dC010000000000000, 0d3FF0000000000000;
	ld.const.f64 	%fd89, [kdt_dz_water];
	add.f64 	%fd90, %fd89, %fd89;
	sub.f64 	%fd91, %fd88, %fd90;
	ld.global.f64 	%fd92, [%rd53+-8];
	ld.global.f64 	%fd93, [%rd53+8];
	add.f64 	%fd94, %fd92, %fd93;
	mul.wide.s32 	%rd54, %r14, 8;
	add.s64 	%rd55, %rd53, %rd54;
	ld.global.f64 	%fd95, [%rd55];
	add.f64 	%fd96, %fd94, %fd95;
	mul.wide.s32 	%rd56, %r10, 8;
	add.s64 	%rd57, %rd2, %rd56;
	ld.global.f64 	%fd97, [%rd57];
	add.f64 	%fd98, %fd96, %fd97;
	mul.f64 	%fd99, %fd87, %fd98;
	fma.rn.f64 	%fd100, %fd86, %fd91, %fd99;
	mul.wide.u32 	%rd58, %r3, 8;
	add.s64 	%rd59, %rd53, %rd58;
	ld.global.f64 	%fd101, [%rd59];
	mul.wide.s32 	%rd60, %r11, 8;
	add.s64 	%rd61, %rd2, %rd60;
	ld.global.f64 	%fd102, [%rd61];
	add.f64 	%fd103, %fd101, %fd102;
	fma.rn.f64 	%fd142, %fd89, %fd103, %fd100;
	ld.const.f64 	%fd141, [dt_rho_ct_water];
	bra.uni 	$L__BB0_11;
$L__BB0_10:
	mul.wide.s32 	%rd42, %r7, 8;
	add.s64 	%rd43, %rd2, %rd42;
	ld.global.f64 	%fd68, [%rd43];
	ld.const.f64 	%fd69, [kdt_dxy];
	fma.rn.f64 	%fd70, %fd69, 0dC010000000000000, 0d3FF0000000000000;
	ld.const.f64 	%fd71, [kdt_dz];
	add.f64 	%fd72, %fd71, %fd71;
	sub.f64 	%fd73, %fd70, %fd72;
	ld.global.f64 	%fd74, [%rd43+-8];
	ld.global.f64 	%fd75, [%rd43+8];
	add.f64 	%fd76, %fd74, %fd75;
	mul.wide.s32 	%rd44, %r14, 8;
	add.s64 	%rd45, %rd43, %rd44;
	ld.global.f64 	%fd77, [%rd45];
	add.f64 	%fd78, %fd76, %fd77;
	mul.wide.s32 	%rd46, %r10, 8;
	add.s64 	%rd47, %rd2, %rd46;
	ld.global.f64 	%fd79, [%rd47];
	add.f64 	%fd80, %fd78, %fd79;
	mul.f64 	%fd81, %fd69, %fd80;
	fma.rn.f64 	%fd82, %fd68, %fd73, %fd81;
	mul.wide.u32 	%rd48, %r3, 8;
	add.s64 	%rd49, %rd43, %rd48;
	ld.global.f64 	%fd83, [%rd49];
	mul.wide.s32 	%rd50, %r11, 8;
	add.s64 	%rd51, %rd2, %rd50;
	ld.global.f64 	%fd84, [%rd51];
	add.f64 	%fd85, %fd83, %fd84;
	fma.rn.f64 	%fd142, %fd71, %fd85, %fd82;
	ld.const.f64 	%fd141, [dt_rho_ct];
$L__BB0_11:
	fma.rn.f64 	%fd104, %fd138, %fd141, %fd142;
	shl.b64 	%rd62, %rd76, 3;
	add.s64 	%rd63, %rd3, %rd62;
	st.global.f64 	[%rd63], %fd104;
	mul.wide.s32 	%rd64, %r7, 8;
	add.s64 	%rd65, %rd3, %rd64;
	ld.global.f64 	%fd143, [%rd65];
$L__BB0_12:
	add.f64 	%fd19, %fd143, 0dC071126666666666;
	setp.geu.f64 	%p23, %fd19, 0d4045800000000000;
	@%p23 bra 	$L__BB0_14;
	mul.wide.s32 	%rd70, %r7, 8;
	add.s64 	%rd71, %rd1, %rd70;
	ld.global.f64 	%fd119, [%rd71];
	add.f64 	%fd120, %fd19, 0dC045800000000000;
	mov.f64 	%fd121, 0d4010000000000000;
	{
	.reg .b32 %temp; 
	mov.b64 	{%temp, %r51}, %fd121;
	}
	{
	.reg .b32 %temp; 
	mov.b64 	{%temp, %r52}, %fd120;
	}
	shr.u32 	%r53, %r52, 20;
	and.b32  	%r54, %r53, 2047;
	add.s32 	%r55, %r54, -1012;
	mov.b64 	%rd72, %fd120;
	shl.b64 	%rd73, %rd72, %r55;
	setp.eq.s64 	%p32, %rd73, -9223372036854775808;
	{ // callseq 1, 0
	.param .b64 param0;
	st.param.f64 	[param0], 0d4010000000000000;
	.param .b64 param1;
	st.param.f64 	[param1], %fd120;
	.param .b64 retval0;
	call.uni (retval0), 
	__internal_accurate_pow, 
	(
	param0, 
	param1
	);
	ld.param.f64 	%fd122, [retval0];
	} // callseq 1
	setp.lt.s32 	%p33, %r51, 0;
	neg.f64 	%fd124, %fd122;
	selp.f64 	%fd125, %fd124, %fd122, %p32;
	selp.f64 	%fd126, %fd125, %fd122, %p33;
	cvt.rzi.f64.f64 	%fd127, %fd120;
	setp.neu.f64 	%p34, %fd120, %fd127;
	selp.f64 	%fd128, 0dFFF8000000000000, %fd126, %p34;
	selp.f64 	%fd129, %fd128, %fd126, %p33;
	add.f64 	%fd130, %fd120, 0d4010000000000000;
	{
	.reg .b32 %temp; 
	mov.b64 	{%temp, %r56}, %fd130;
	}
	and.b32  	%r57, %r56, 2146435072;
	setp.eq.s32 	%p35, %r57, 2146435072;
	abs.f64 	%fd131, %fd120;
	setp.eq.f64 	%p36, %fd131, 0d7FF0000000000000;
	setp.lt.s32 	%p37, %r52, 0;
	selp.b32 	%r58, 0, 2146435072, %p37;
	mov.b32 	%r59, 0;
	mov.b64 	%fd132, {%r59, %r58};
	selp.f64 	%fd133, %fd132, %fd129, %p35;
	selp.f64 	%fd134, %fd133, %fd129, %p36;
	setp.eq.f64 	%p38, %fd120, 0d0000000000000000;
	selp.f64 	%fd135, 0d3FF0000000000000, %fd134, %p38;
	ld.const.f64 	%fd136, [dt_T];
	fma.rn.f64 	%fd137, %fd136, %fd135, %fd119;
	st.global.f64 	[%rd71], %fd137;
	bra.uni 	$L__BB0_20;
$L__BB0_14:
	mul.wide.s32 	%rd66, %r7, 8;
	add.s64 	%rd10, %rd1, %rd66;
	ld.global.f64 	%fd20, [%rd10];
	add.f64 	%fd21, %fd19, 0dC045800000000000;
	mov.f64 	%fd105, 0d4000000000000000;
	{
	.reg .b32 %temp; 
	mov.b64 	{%temp, %r43}, %fd105;
	}
	{
	.reg .b32 %temp; 
	mov.b64 	{%temp, %r12}, %fd21;
	}
	shr.u32 	%r44, %r12, 20;
	and.b32  	%r45, %r44, 2047;
	add.s32 	%r46, %r45, -1012;
	mov.b64 	%rd67, %fd21;
	shl.b64 	%rd68, %rd67, %r46;
	setp.eq.s64 	%p24, %rd68, -9223372036854775808;
	{ // callseq 0, 0
	.param .b64 param0;
	st.param.f64 	[param0], 0d4000000000000000;
	.param .b64 param1;
	st.param.f64 	[param1], %fd21;
	.param .b64 retval0;
	call.uni (retval0), 
	__internal_accurate_pow, 
	(
	param0, 
	param1
	);
	ld.param.f64 	%fd106, [retval0];
	} // callseq 0
	setp.lt.s32 	%p25, %r43, 0;
	neg.f64 	%fd108, %fd106;
	selp.f64 	%fd109, %fd108, %fd106, %p24;
	selp.f64 	%fd110, %fd109, %fd106, %p25;
	cvt.rzi.f64.f64 	%fd111, %fd21;
	setp.neu.f64 	%p26, %fd21, %fd111;
	selp.f64 	%fd112, 0dFFF8000000000000, %fd110, %p26;
	selp.f64 	%fd144, %fd112, %fd110, %p25;
	add.f64 	%fd113, %fd21, 0d4000000000000000;
	{
	.reg .b32 %temp; 
	mov.b64 	{%temp, %r47}, %fd113;
	}
	and.b32  	%r48, %r47, 2146435072;
	setp.ne.s32 	%p27, %r48, 2146435072;
	@%p27 bra 	$L__BB0_19;
	setp.num.f64 	%p28, %fd21, %fd21;
	@%p28 bra 	$L__BB0_17;
	mov.f64 	%fd115, 0d4000000000000000;
	add.rn.f64 	%fd144, %fd115, %fd21;
	bra.uni 	$L__BB0_19;
$L__BB0_17:
	abs.f64 	%fd114, %fd21;
	setp.neu.f64 	%p29, %fd114, 0d7FF0000000000000;
	@%p29 bra 	$L__BB0_19;
	setp.lt.s32 	%p30, %r12, 0;
	selp.b32 	%r49, 0, 2146435072, %p30;
	mov.b32 	%r50, 0;
	mov.b64 	%fd144, {%r50, %r49};
$L__BB0_19:
	setp.eq.f64 	%p31, %fd21, 0d0000000000000000;
	selp.f64 	%fd116, 0d3FF0000000000000, %fd144, %p31;
	ld.const.f64 	%fd117, [dt_T];
	fma.rn.f64 	%fd118, %fd116, %fd117, %fd20;
	st.global.f64 	[%rd10], %fd118;
$L__BB0_20:
	ret;

}
.func  (.param .b64 func_retval0) __internal_accurate_pow(
	.param .b64 __internal_accurate_pow_param_0,
	.param .b64 __internal_accurate_pow_param_1
)
{
	.reg .pred 	%p<8>;
	.reg .b32 	%r<49>;
	.reg .b32 	%f<3>;
	.reg .b64 	%fd<109>;

	ld.param.f64 	%fd10, [__internal_accurate_pow_param_0];
	ld.param.f64 	%fd11, [__internal_accurate_pow_param_1];
	{
	.reg .b32 %temp; 
	mov.b64 	{%temp, %r46}, %fd10;
	}
	{
	.reg .b32 %temp; 
	mov.b64 	{%r45, %temp}, %fd10;
	}
	shr.u32 	%r47, %r46, 20;
	setp.gt.u32 	%p1, %r46, 1048575;
	@%p1 bra 	$L__BB1_2;
	mul.f64 	%fd12, %fd10, 0d4350000000000000;
	{
	.reg .b32 %temp; 
	mov.b64 	{%temp, %r46}, %fd12;
	}
	{
	.reg .b32 %temp; 
	mov.b64 	{%r45, %temp}, %fd12;
	}
	shr.u32 	%r16, %r46, 20;
	add.s32 	%r47, %r16, -54;
$L__BB1_2:
	add.s32 	%r48, %r47, -1023;
	and.b32  	%r17, %r46, -2146435073;
	or.b32  	%r18, %r17, 1072693248;
	mov.b64 	%fd107, {%r45, %r18};
	setp.lt.u32 	%p2, %r18, 1073127583;
	@%p2 bra 	$L__BB1_4;
	{
	.reg .b32 %temp; 
	mov.b64 	{%r19, %temp}, %fd107;
	}
	{
	.reg .b32 %temp; 
	mov.b64 	{%temp, %r20}, %fd107;
	}
	add.s32 	%r21, %r20, -1048576;
	mov.b64 	%fd107, {%r19, %r21};
	add.s32 	%r48, %r47, -1022;
$L__BB1_4:
	add.f64 	%fd13, %fd107, 0dBFF0000000000000;
	add.f64 	%fd14, %fd107, 0d3FF0000000000000;
	rcp.approx.ftz.f64 	%fd15, %fd14;
	neg.f64 	%fd16, %fd14;
	fma.rn.f64 	%fd17, %fd16, %fd15, 0d3FF0000000000000;
	fma.rn.f64 	%fd18, %fd17, %fd17, %fd17;
	fma.rn.f64 	%fd19, %fd18, %fd15, %fd15;
	mul.f64 	%fd20, %fd13, %fd19;
	fma.rn.f64 	%fd21, %fd13, %fd19, %fd20;
	mul.f64 	%fd22, %fd21, %fd21;
	fma.rn.f64 	%fd23, %fd22, 0d3EB0F5FF7D2CAFE2, 0d3ED0F5D241AD3B5A;
	fma.rn.f64 	%fd24, %fd23, %fd22, 0d3EF3B20A75488A3F;
	fma.rn.f64 	%fd25, %fd24, %fd22, 0d3F1745CDE4FAECD5;
	fma.rn.f64 	%fd26, %fd25, %fd22, 0d3F3C71C7258A578B;
	fma.rn.f64 	%fd27, %fd26, %fd22, 0d3F6249249242B910;
	fma.rn.f64 	%fd28, %fd27, %fd22, 0d3F89999999999DFB;
	sub.f64 	%fd29, %fd13, %fd21;
	add.f64 	%fd30, %fd29, %fd29;
	neg.f64 	%fd31, %fd21;
	fma.rn.f64 	%fd32, %fd31, %fd13, %fd30;
	mul.f64 	%fd33, %fd19, %fd32;
	fma.rn.f64 	%fd34, %fd22, %fd28, 0d3FB5555555555555;
	mov.f64 	%fd35, 0d3FB5555555555555;
	sub.f64 	%fd36, %fd35, %fd34;
	fma.rn.f64 	%fd37, %fd22, %fd28, %fd36;
	add.f64 	%fd38, %fd37, 0dBC46A4CB00B9E7B0;
	add.f64 	%fd39, %fd34, %fd38;
	sub.f64 	%fd40, %fd34, %fd39;
	add.f64 	%fd41, %fd38, %fd40;
	mul.rn.f64 	%fd42, %fd21, %fd21;
	neg.f64 	%fd43, %fd42;
	fma.rn.f64 	%fd44, %fd21, %fd21, %fd43;
	{
	.reg .b32 %temp; 
	mov.b64 	{%r22, %temp}, %fd33;
	}
	{
	.reg .b32 %temp; 
	mov.b64 	{%temp, %r23}, %fd33;
	}
	add.s32 	%r24, %r23, 1048576;
	mov.b64 	%fd45, {%r22, %r24};
	fma.rn.f64 	%fd46, %fd21, %fd45, %fd44;
	mul.rn.f64 	%fd47, %fd42, %fd21;
	neg.f64 	%fd48, %fd47;
	fma.rn.f64 	%fd49, %fd42, %fd21, %fd48;
	fma.rn.f64 	%fd50, %fd42, %fd33, %fd49;
	fma.rn.f64 	%fd51, %fd46, %fd21, %fd50;
	mul.rn.f64 	%fd52, %fd39, %fd47;
	neg.f64 	%fd53, %fd52;
	fma.rn.f64 	%fd54, %fd39, %fd47, %fd53;
	fma.rn.f64 	%fd55, %fd39, %fd51, %fd54;
	fma.rn.f64 	%fd56, %fd41, %fd47, %fd55;
	add.f64 	%fd57, %fd52, %fd56;
	sub.f64 	%fd58, %fd52, %fd57;
	add.f64 	%fd59, %fd56, %fd58;
	add.f64 	%fd60, %fd21, %fd57;
	sub.f64 	%fd61, %fd21, %fd60;
	add.f64 	%fd62, %fd57, %fd61;
	add.f64 	%fd63, %fd59, %fd62;
	add.f64 	%fd64, %fd33, %fd63;
	add.f64 	%fd65, %fd60, %fd64;
	sub.f64 	%fd66, %fd60, %fd65;
	add.f64 	%fd67, %fd64, %fd66;
	xor.b32  	%r25, %r48, -2147483648;
	mov.b32 	%r26, 1127219200;
	mov.b64 	%fd68, {%r25, %r26};
	mov.b32 	%r27, -2147483648;
	mov.b64 	%fd69, {%r27, %r26};
	sub.f64 	%fd70, %fd68, %fd69;
	fma.rn.f64 	%fd71, %fd70, 0d3FE62E42FEFA39EF, %fd65;
	fma.rn.f64 	%fd72, %fd70, 0dBFE62E42FEFA39EF, %fd71;
	sub.f64 	%fd73, %fd72, %fd65;
	sub.f64 	%fd74, %fd67, %fd73;
	fma.rn.f64 	%fd75, %fd70, 0d3C7ABC9E3B39803F, %fd74;
	add.f64 	%fd76, %fd71, %fd75;
	sub.f64 	%fd77, %fd71, %fd76;
	add.f64 	%fd78, %fd75, %fd77;
	{
	.reg .b32 %temp; 
	mov.b64 	{%temp, %r28}, %fd11;
	}
	{
	.reg .b32 %temp; 
	mov.b64 	{%r29, %temp}, %fd11;
	}
	shl.b32 	%r30, %r28, 1;
	setp.gt.u32 	%p3, %r30, -33554433;
	and.b32  	%r31, %r28, -15728641;
	selp.b32 	%r32, %r31, %r28, %p3;
	mov.b64 	%fd79, {%r29, %r32};
	mul.rn.f64 	%fd80, %fd76, %fd79;
	neg.f64 	%fd81, %fd80;
	fma.rn.f64 	%fd82, %fd76, %fd79, %fd81;
	fma.rn.f64 	%fd83, %fd78, %fd79, %fd82;
	add.f64 	%fd4, %fd80, %fd83;
	sub.f64 	%fd84, %fd80, %fd4;
	add.f64 	%fd5, %fd83, %fd84;
	fma.rn.f64 	%fd85, %fd4, 0d3FF71547652B82FE, 0d4338000000000000;
	{
	.reg .b32 %temp; 
	mov.b64 	{%r13, %temp}, %fd85;
	}
	mov.f64 	%fd86, 0dC338000000000000;
	add.rn.f64 	%fd87, %fd85, %fd86;
	fma.rn.f64 	%fd88, %fd87, 0dBFE62E42FEFA39EF, %fd4;
	fma.rn.f64 	%fd89, %fd87, 0dBC7ABC9E3B39803F, %fd88;
	fma.rn.f64 	%fd90, %fd89, 0d3E5ADE1569CE2BDF, 0d3E928AF3FCA213EA;
	fma.rn.f64 	%fd91, %fd90, %fd89, 0d3EC71DEE62401315;
	fma.rn.f64 	%fd92, %fd91, %fd89, 0d3EFA01997C89EB71;
	fma.rn.f64 	%fd93, %fd92, %fd89, 0d3F2A01A014761F65;
	fma.rn.f64 	%fd94, %fd93, %fd89, 0d3F56C16C1852B7AF;
	fma.rn.f64 	%fd95, %fd94, %fd89, 0d3F81111111122322;
	fma.rn.f64 	%fd96, %fd95, %fd89, 0d3FA55555555502A1;
	fma.rn.f64 	%fd97, %fd96, %fd89, 0d3FC5555555555511;
	fma.rn.f64 	%fd98, %fd97, %fd89, 0d3FE000000000000B;
	fma.rn.f64 	%fd99, %fd98, %fd89, 0d3FF0000000000000;
	fma.rn.f64 	%fd100, %fd99, %fd89, 0d3FF0000000000000;
	{
	.reg .b32 %temp; 
	mov.b64 	{%r14, %temp}, %fd100;
	}
	{
	.reg .b32 %temp; 
	mov.b64 	{%temp, %r15}, %fd100;
	}
	shl.b32 	%r33, %r13, 20;
	add.s32 	%r34, %r33, %r15;
	mov.b64 	%fd108, {%r14, %r34};
	{
	.reg .b32 %temp; 
	mov.b64 	{%temp, %r35}, %fd4;
	}
	mov.b32 	%f2, %r35;
	abs.f32 	%f1, %f2;
	setp.lt.f32 	%p4, %f1, 0f4086232B;
	@%p4 bra 	$L__BB1_7;
	setp.lt.f64 	%p5, %fd4, 0d0000000000000000;
	add.f64 	%fd101, %fd4, 0d7FF0000000000000;
	selp.f64 	%fd108, 0d0000000000000000, %fd101, %p5;
	setp.geu.f32 	%p6, %f1, 0f40874800;
	@%p6 bra 	$L__BB1_7;
	shr.u32 	%r36, %r13, 31;
	add.s32 	%r37, %r13, %r36;
	shr.s32 	%r38, %r37, 1;
	shl.b32 	%r39, %r38, 20;
	add.s32 	%r40, %r15, %r39;
	mov.b64 	%fd102, {%r14, %r40};
	sub.s32 	%r41, %r13, %r38;
	shl.b32 	%r42, %r41, 20;
	add.s32 	%r43, %r42, 1072693248;
	mov.b32 	%r44, 0;
	mov.b64 	%fd103, {%r44, %r43};
	mul.f64 	%fd108, %fd103, %fd102;
$L__BB1_7:
	abs.f64 	%fd104, %fd108;
	setp.eq.f64 	%p7, %fd104, 0d7FF0000000000000;
	fma.rn.f64 	%fd105, %fd108, %fd5, %fd108;
	selp.f64 	%fd106, %fd108, %fd105, %p7;
	st.param.f64 	[func_retval0], %fd106;
	ret;

}


// ===== COMPILED SASS (sm_100) =====

	.target	sm_100

	.elftype	@"ET_EXEC"


//--------------------- .note.nv.tkinfo           --------------------------
	.section	.note.nv.tkinfo,"",@"SHT_NOTE"
	.sectionflags	@"SHF_NOTE_NV_TKINFO"
	.tkinfo
        /*0018*/ 	.word	0x00000002
        /*0030*/ 	.string	""
        /*0030*/ 	.string	"ptxas"
        /*0030*/ 	.string	"Cuda compilation tools, release 13.0, V13.0.88"
        /*0030*/ 	.string	"Build cuda_13.0.r13.0/compiler.36424714_0"
        /*0030*/ 	.string	"-arch sm_100 -m 64 "



//--------------------- .note.nv.cuinfo           --------------------------
	.section	.note.nv.cuinfo,"",@"SHT_NOTE"
	.sectionflags	@"SHF_NOTE_NV_CUINFO"
        /*0018*/ 	.short	0x0002
        /*001a*/ 	.short	0x0064
        /*001c*/ 	.short	0x0082
	.zero		2


//--------------------- .nv.info                  --------------------------
	.section	.nv.info,"",@"SHT_CUDA_INFO"
	.align	4


	//----- nvinfo : EIATTR_REGCOUNT
	.align		4
        /*0000*/ 	.byte	0x04, 0x2f
        /*0002*/ 	.short	(.L_21 - .L_20)
	.align		4
.L_20:
        /*0004*/ 	.word	index@(_Z18Temperature_squarePdS_S_S_iibii)
        /*0008*/ 	.word	0x0000001e


	//----- nvinfo : EIATTR_FRAME_SIZE
	.align		4
.L_21:
        /*000c*/ 	.byte	0x04, 0x11
        /*000e*/ 	.short	(.L_23 - .L_22)
	.align		4
.L_22:
        /*0010*/ 	.word	index@($_Z18Temperature_squarePdS_S_S_iibii$__internal_accurate_pow)
        /*0014*/ 	.word	0x00000000


	//----- nvinfo : EIATTR_FRAME_SIZE
	.align		4
.L_23:
        /*0018*/ 	.byte	0x04, 0x11
        /*001a*/ 	.short	(.L_25 - .L_24)
	.align		4
.L_24:
        /*001c*/ 	.word	index@(_Z18Temperature_squarePdS_S_S_iibii)
        /*0020*/ 	.word	0x00000000


	//----- nvinfo : EIATTR_MIN_STACK_SIZE
	.align		4
.L_25:
        /*0024*/ 	.byte	0x04, 0x12
        /*0026*/ 	.short	(.L_27 - .L_26)
	.align		4
.L_26:
        /*0028*/ 	.word	index@(_Z18Temperature_squarePdS_S_S_iibii)
        /*002c*/ 	.word	0x00000000
.L_27:


//--------------------- .nv.compat                --------------------------
	.section	.nv.compat,"",@"SHT_CUDA_COMPAT_INFO"
	.align	4
        /*0000*/ 	.byte	0x02, 0x09, 0x00, 0x00, 0x02, 0x02, 0x01, 0x00, 0x02, 0x05, 0x05, 0x00, 0x03, 0x07, 0x01, 0x01
        /*0010*/ 	.byte	0x02, 0x03, 0x00, 0x00, 0x02, 0x06, 0x01, 0x00, 0x04, 0x0b, 0x08, 0x00, 0x01, 0x00, 0x00, 0x00
        /*0020*/ 	.byte	0x00, 0x00, 0x00, 0x00


//--------------------- .nv.info._Z18Temperature_squarePdS_S_S_iibii --------------------------
	.section	.nv.info._Z18Temperature_squarePdS_S_S_iibii,"",@"SHT_CUDA_INFO"
	.sectionflags	@""
	.align	4


	//----- nvinfo : EIATTR_CUDA_API_VERSION
	.align		4
        /*0000*/ 	.byte	0x04, 0x37
        /*0002*/ 	.short	(.L_29 - .L_28)
.L_28:
        /*0004*/ 	.word	0x00000082


	//----- nvinfo : EIATTR_KPARAM_INFO
	.align		4
.L_29:
        /*0008*/ 	.byte	0x04, 0x17
        /*000a*/ 	.short	(.L_31 - .L_30)
.L_30:
        /*000c*/ 	.word	0x00000000
        /*0010*/ 	.short	0x0008
        /*0012*/ 	.short	0x0030
        /*0014*/ 	.byte	0x00, 0xf0, 0x11, 0x00


	//----- nvinfo : EIATTR_KPARAM_INFO
	.align		4
.L_31:
        /*0018*/ 	.byte	0x04, 0x17
        /*001a*/ 	.short	(.L_33 - .L_32)
.L_32:
        /*001c*/ 	.word	0x00000000
        /*0020*/ 	.short	0x0007
        /*0022*/ 	.short	0x002c
        /*0024*/ 	.byte	0x00, 0xf0, 0x11, 0x00


	//----- nvinfo : EIATTR_KPARAM_INFO
	.align		4
.L_33:
        /*0028*/ 	.byte	0x04, 0x17
        /*002a*/ 	.short	(.L_35 - .L_34)
.L_34:
        /*002c*/ 	.word	0x00000000
        /*0030*/ 	.short	0x0006
        /*0032*/ 	.short	0x0028
        /*0034*/ 	.byte	0x00, 0xf0, 0x05, 0x00


	//----- nvinfo : EIATTR_KPARAM_INFO
	.align		4
.L_35:
        /*0038*/ 	.byte	0x04, 0x17
        /*003a*/ 	.short	(.L_37 - .L_36)
.L_36:
        /*003c*/ 	.word	0x00000000
        /*0040*/ 	.short	0x0005
        /*0042*/ 	.short	0x0024
        /*0044*/ 	.byte	0x00, 0xf0, 0x11, 0x00


	//----- nvinfo : EIATTR_KPARAM_INFO
	.align		4
.L_37:
        /*0048*/ 	.byte	0x04, 0x17
        /*004a*/ 	.short	(.L_39 - .L_38)
.L_38:
        /*004c*/ 	.word	0x00000000
        /*0050*/ 	.short	0x0004
        /*0052*/ 	.short	0x0020
        /*0054*/ 	.byte	0x00, 0xf0, 0x11, 0x00


	//----- nvinfo : EIATTR_KPARAM_INFO
	.align		4
.L_39:
        /*0058*/ 	.byte	0x04, 0x17
        /*005a*/ 	.short	(.L_41 - .L_40)
.L_40:
        /*005c*/ 	.word	0x00000000
        /*0060*/ 	.short	0x0003
        /*0062*/ 	.short	0x0018
        /*0064*/ 	.byte	0x00, 0xf5, 0x21, 0x00


	//----- nvinfo : EIATTR_KPARAM_INFO
	.align		4
.L_41:
        /*0068*/ 	.byte	0x04, 0x17
        /*006a*/ 	.short	(.L_43 - .L_42)
.L_42:
        /*006c*/ 	.word	0x00000000
        /*0070*/ 	.short	0x0002
        /*0072*/ 	.short	0x0010
        /*0074*/ 	.byte	0x00, 0xf5, 0x21, 0x00


	//----- nvinfo : EIATTR_KPARAM_INFO
	.align		4
.L_43:
        /*0078*/ 	.byte	0x04, 0x17
        /*007a*/ 	.short	(.L_45 - .L_44)
.L_44:
        /*007c*/ 	.word	0x00000000
        /*0080*/ 	.short	0x0001
        /*0082*/ 	.short	0x0008
        /*0084*/ 	.byte	0x00, 0xf5, 0x21, 0x00


	//----- nvinfo : EIATTR_KPARAM_INFO
	.align		4
.L_45:
        /*0088*/ 	.byte	0x04, 0x17
        /*008a*/ 	.short	(.L_47 - .L_46)
.L_46:
        /*008c*/ 	.word	0x00000000
        /*0090*/ 	.short	0x0000
        /*0092*/ 	.short	0x0000
        /*0094*/ 	.byte	0x00, 0xf5, 0x21, 0x00


	//----- nvinfo : EIATTR_SPARSE_MMA_MASK
	.align		4
.L_47:
        /*0098*/ 	.byte	0x03, 0x50
        /*009a*/ 	.short	0x0000


	//----- nvinfo : EIATTR_MAXREG_COUNT
	.align		4
        /*009c*/ 	.byte	0x03, 0x1b
        /*009e*/ 	.short	0x00ff


	//----- nvinfo : EIATTR_MERCURY_ISA_VERSION
	.align		4
        /*00a0*/ 	.byte	0x03, 0x5f
        /*00a2*/ 	.short	0x0101


	//----- nvinfo : EIATTR_VRC_CTA_INIT_COUNT
	.align		4
        /*00a4*/ 	.byte	0x02, 0x4a
	.zero		1
	.zero		1


	//----- nvinfo : EIATTR_EXIT_INSTR_OFFSETS
	.align		4
        /*00a8*/ 	.byte	0x04, 0x1c
        /*00aa*/ 	.short	(.L_49 - .L_48)


	//   ....[0]....
.L_48:
        /*00ac*/ 	.word	0x00000160


	//   ....[1]....
        /*00b0*/ 	.word	0x00000f20


	//   ....[2]....
        /*00b4*/ 	.word	0x00001110


	//----- nvinfo : EIATTR_CRS_STACK_SIZE
	.align		4
.L_49:
        /*00b8*/ 	.byte	0x04, 0x1e
        /*00ba*/ 	.short	(.L_51 - .L_50)
.L_50:
        /*00bc*/ 	.word	0x00000000


	//----- nvinfo : EIATTR_CBANK_PARAM_SIZE
	.align		4
.L_51:
        /*00c0*/ 	.byte	0x03, 0x19
        /*00c2*/ 	.short	0x0034


	//----- nvinfo : EIATTR_PARAM_CBANK
	.align		4
        /*00c4*/ 	.byte	0x04, 0x0a
        /*00c6*/ 	.short	(.L_53 - .L_52)
	.align		4
.L_52:
        /*00c8*/ 	.word	index@(.nv.constant0._Z18Temperature_squarePdS_S_S_iibii)
        /*00cc*/ 	.short	0x0380
        /*00ce*/ 	.short	0x0034


	//----- nvinfo : EIATTR_SW_WAR
	.align		4
.L_53:
        /*00d0*/ 	.byte	0x04, 0x36
        /*00d2*/ 	.short	(.L_55 - .L_54)
.L_54:
        /*00d4*/ 	.word	0x00000008
.L_55:


//--------------------- .nv.callgraph             --------------------------
	.section	.nv.callgraph,"",@"SHT_CUDA_CALLGRAPH"
	.align	4
	.sectionentsize	8
	.align		4
        /*0000*/ 	.word	0x00000000
	.align		4
        /*0004*/ 	.word	0xffffffff
	.align		4
        /*0008*/ 	.word	0x00000000
	.align		4
        /*000c*/ 	.word	0xfffffffe
	.align		4
        /*0010*/ 	.word	0x00000000
	.align		4
        /*0014*/ 	.word	0xfffffffd
	.align		4
        /*0018*/ 	.word	0x00000000
	.align		4
        /*001c*/ 	.word	0xfffffffc


//--------------------- .nv.constant3             --------------------------
	.section	.nv.constant3,"a",@progbits
	.align	8
.nv.constant3:
	.type		rho,@object
	.size		rho,(c_inf - rho)
rho:
	.zero		8
	.type		c_inf,@object
	.size		c_inf,(rho_tissue - c_inf)
c_inf:
	.zero		8
	.type		rho_tissue,@object
	.size		rho_tissue,(c_inf_tissue - rho_tissue)
rho_tissue:
	.zero		8
	.type		c_inf_tissue,@object
	.size		c_inf_tissue,(fr - c_inf_tissue)
c_inf_tissue:
	.zero		8
	.type		fr,@object
	.size		fr,(d - fr)
fr:
	.zero		8
	.type		d,@object
	.size		d,(alpha - d)
d:
	.zero		8
	.type		alpha,@object
	.size		alpha,(alpha_hole - alpha)
alpha:
	.zero		8
	.type		alpha_hole,@object
	.size		alpha_hole,(p0 - alpha_hole)
alpha_hole:
	.zero		8
	.type		p0,@object
	.size		p0,(water_tissue - p0)
p0:
	.zero		8
	.type		water_tissue,@object
	.size		water_tissue,(xy_min - water_tissue)
water_tissue:
	.zero		8
	.type		xy_min,@object
	.size		xy_min,(dxy - xy_min)
xy_min:
	.zero		8
	.type		dxy,@object
	.size		dxy,(dz - dxy)
dxy:
	.zero		8
	.type		dz,@object
	.size		dz,(dt_T - dz)
dz:
	.zero		8
	.type		dt_T,@object
	.size		dt_T,(kdt_dxy - dt_T)
dt_T:
	.zero		8
	.type		kdt_dxy,@object
	.size		kdt_dxy,(kdt_dz - kdt_dxy)
kdt_dxy:
	.zero		8
	.type		kdt_dz,@object
	.size		kdt_dz,(kdt_dxy_water - kdt_dz)
kdt_dz:
	.zero		8
	.type		kdt_dxy_water,@object
	.size		kdt_dxy_water,(kdt_dz_water - kdt_dxy_water)
kdt_dxy_water:
	.zero		8
	.type		kdt_dz_water,@object
	.size		kdt_dz_water,(dt_rho_ct - kdt_dz_water)
kdt_dz_water:
	.zero		8
	.type		dt_rho_ct,@object
	.size		dt_rho_ct,(dt_rho_ct_water - dt_rho_ct)
dt_rho_ct:
	.zero		8
	.type		dt_rho_ct_water,@object
	.size		dt_rho_ct_water,(.L_19 - dt_rho_ct_water)
dt_rho_ct_water:
	.zero		8
.L_19:


//--------------------- .text._Z18Temperature_squarePdS_S_S_iibii --------------------------
	.section	.text._Z18Temperature_squarePdS_S_S_iibii,"ax",@progbits
	.align	128
        .global         _Z18Temperature_squarePdS_S_S_iibii
        .type           _Z18Temperature_squarePdS_S_S_iibii,@function
        .size           _Z18Temperature_squarePdS_S_S_iibii,(.L_x_15 - _Z18Temperature_squarePdS_S_S_iibii)
        .other          _Z18Temperature_squarePdS_S_S_iibii,@"STO_CUDA_ENTRY STV_DEFAULT"
_Z18Temperature_squarePdS_S_S_iibii:
.text._Z18Temperature_squarePdS_S_S_iibii:
[----:B------:R-:W-:Y:S01]  /*0000*/  LDC R1, c[0x0][0x37c] ;  /* 0x0000df00ff017b82 */ /* 0x000fe20000000800 */
[----:B------:R-:W0:Y:S07]  /*0010*/  S2R R6, SR_TID.X ;  /* 0x0000000000067919 */ /* 0x000e2e0000002100 */
[----:B------:R-:W1:Y:S01]  /*0020*/  LDC.64 R4, c[0x0][0x3a0] ;  /* 0x0000e800ff047b82 */ /* 0x000e620000000a00 */
[----:B------:R-:W0:Y:S01]  /*0030*/  LDCU UR4, c[0x0][0x360] ;  /* 0x00006c00ff0477ac */ /* 0x000e220008000800 */
[----:B------:R-:W0:Y:S01]  /*0040*/  S2R R3, SR_CTAID.X ;  /* 0x0000000000037919 */ /* 0x000e220000002500 */
[----:B------:R-:W2:Y:S01]  /*0050*/  LDCU UR5, c[0x0][0x364] ;  /* 0x00006c80ff0577ac */ /* 0x000ea20008000800 */
[----:B------:R-:W2:Y:S01]  /*0060*/  S2R R7, SR_TID.Y ;  /* 0x0000000000077919 */ /* 0x000ea20000002200 */
[----:B------:R-:W3:Y:S01]  /*0070*/  LDCU UR6, c[0x0][0x368] ;  /* 0x00006d00ff0677ac */ /* 0x000ee20008000800 */
[----:B------:R-:W2:Y:S01]  /*0080*/  S2R R2, SR_CTAID.Y ;  /* 0x0000000000027919 */ /* 0x000ea20000002600 */
[----:B------:R-:W3:Y:S01]  /*0090*/  S2R R13, SR_TID.Z ;  /* 0x00000000000d7919 */ /* 0x000ee20000002300 */
[----:B------:R-:W3:Y:S01]  /*00a0*/  S2R R8, SR_CTAID.Z ;  /* 0x0000000000087919 */ /* 0x000ee20000002700 */
[----:B-1----:R-:W-:-:S02]  /*00b0*/  VIADD R0, R4, 0xffffffff ;  /* 0xffffffff04007836 */ /* 0x002fc40000000000 */
[----:B0-----:R-:W-:-:S05]  /*00c0*/  IMAD R6, R3, UR4, R6 ;  /* 0x0000000403067c24 */ /* 0x001fca000f8e0206 */
[----:B------:R-:W-:Y:S01]  /*00d0*/  ISETP.GE.AND P0, PT, R6, R0, PT ;  /* 0x000000000600720c */ /* 0x000fe20003f06270 */
[----:B--2---:R-:W-:-:S03]  /*00e0*/  IMAD R7, R2, UR5, R7 ;  /* 0x0000000502077c24 */ /* 0x004fc6000f8e0207 */
[----:B------:R-:W-:-:S04]  /*00f0*/  ISETP.LT.OR P0, PT, R6, 0x1, P0 ;  /* 0x000000010600780c */ /* 0x000fc80000701670 */
[----:B------:R-:W-:Y:S01]  /*0100*/  ISETP.EQ.OR P0, PT, R7, RZ, P0 ;  /* 0x000000ff0700720c */ /* 0x000fe20000702670 */
[----:B---3--:R-:W-:-:S03]  /*0110*/  IMAD R13, R8, UR6, R13 ;  /* 0x00000006080d7c24 */ /* 0x008fc6000f8e020d */
[----:B------:R-:W-:Y:S01]  /*0120*/  ISETP.GE.OR P0, PT, R7, R0, P0 ;  /* 0x000000000700720c */ /* 0x000fe20000706670 */
[----:B------:R-:W-:-:S03]  /*0130*/  VIADD R0, R5, 0xffffffff ;  /* 0xffffffff05007836 */ /* 0x000fc60000000000 */
[----:B------:R-:W-:-:S04]  /*0140*/  ISETP.EQ.OR P0, PT, R13, RZ, P0 ;  /* 0x000000ff0d00720c */ /* 0x000fc80000702670 */
[----:B------:R-:W-:-:S13]  /*0150*/  ISETP.GE.OR P0, PT, R13, R0, P0 ;  /* 0x000000000d00720c */ /* 0x000fda0000706670 */
[----:B------:R-:W-:Y:S05]  /*0160*/  @P0 EXIT ;  /* 0x000000000000094d */ /* 0x000fea0003800000 */
[----:B------:R-:W0:Y:S01]  /*0170*/  LDCU UR5, c[0x0][0x3b0] ;  /* 0x00007600ff0577ac */ /* 0x000e220008000800 */
[----:B------:R-:W-:Y:S01]  /*0180*/  IMAD R0, R4, R4, RZ ;  /* 0x0000000404007224 */ /* 0x000fe200078e02ff */
[----:B------:R-:W1:Y:S03]  /*0190*/  LDCU UR4, c[0x0][0x3ac] ;  /* 0x00007580ff0477ac */ /* 0x000e660008000800 */
[----:B------:R-:W-:Y:S01]  /*01a0*/  IMAD R5, R13, R0, RZ ;  /* 0x000000000d057224 */ /* 0x000fe200078e02ff */
[----:B------:R-:W2:Y:S01]  /*01b0*/  LDCU.64 UR6, c[0x0][0x358] ;  /* 0x00006b00ff0677ac */ /* 0x000ea20008000a00 */
[----:B------:R-:W3:Y:S01]  /*01c0*/  LDCU.64 UR8, c[0x3][0x60] ;  /* 0x00c00c00ff0877ac */ /* 0x000ee20008000a00 */
[----:B0-----:R-:W-:Y:S01]  /*01d0*/  VIADD R3, R7, -UR5 ;  /* 0x8000000507037c36 */ /* 0x001fe20008000000 */
[----:B-1----:R-:W-:Y:S01]  /*01e0*/  IADD3 R2, PT, PT, R6, -UR4, RZ ;  /* 0x8000000406027c10 */ /* 0x002fe2000fffe0ff */
[----:B------:R-:W0:Y:S03]  /*01f0*/  LDCU.U8 UR4, c[0x0][0x3a8] ;  /* 0x00007500ff0477ac */ /* 0x000e260008000000 */
[----:B------:R-:W-:-:S02]  /*0200*/  ISETP.GE.AND P1, PT, R3, R4, PT ;  /* 0x000000040300720c */ /* 0x000fc40003f26270 */
[C---:B------:R-:W-:Y:S02]  /*0210*/  ISETP.GE.AND P0, PT, R2.reuse, R4, PT ;  /* 0x000000040200720c */ /* 0x040fe40003f06270 */
[----:B------:R-:W-:Y:S02]  /*0220*/  ISETP.GT.AND P1, PT, R3, -0x1, !P1 ;  /* 0xffffffff0300780c */ /* 0x000fe40004f24270 */
[----:B------:R-:W-:-:S04]  /*0230*/  ISETP.GT.AND P0, PT, R2, -0x1, !P0 ;  /* 0xffffffff0200780c */ /* 0x000fc80004704270 */
[----:B------:R-:W-:-:S13]  /*0240*/  PLOP3.LUT P0, PT, P0, P1, PT, 0x80, 0x8 ;  /* 0x000000000008781c */ /* 0x000fda0000703070 */
[----:B------:R-:W1:Y:S01]  /*0250*/  @P0 LDC.64 R8, c[0x0][0x390] ;  /* 0x0000e400ff080b82 */ /* 0x000e620000000a00 */
[----:B------:R-:W-:-:S04]  /*0260*/  @P0 IMAD.IADD R2, R5, 0x1, R2 ;  /* 0x0000000105020824 */ /* 0x000fc800078e0202 */
[----:B------:R-:W-:Y:S01]  /*0270*/  @P0 IMAD R11, R3, R4, R2 ;  /* 0x00000004030b0224 */ /* 0x000fe200078e0202 */
[----:B------:R-:W-:-:S03]  /*0280*/  CS2R R2, SRZ ;  /* 0x0000000000027805 */ /* 0x000fc6000001ff00 */
[----:B-1----:R-:W-:-:S05]  /*0290*/  @P0 IMAD.WIDE R8, R11, 0x8, R8 ;  /* 0x000000080b080825 */ /* 0x002fca00078e0208 */
[----:B--2---:R1:W5:Y:S01]  /*02a0*/  @P0 LDG.E.64 R2, desc[UR6][R8.64] ;  /* 0x0000000608020981 */ /* 0x004362000c1e1b00 */
[----:B------:R-:W3:Y:S01]  /*02b0*/  I2F.F64.U32 R10, R13 ;  /* 0x0000000d000a7312 */ /* 0x000ee20000201800 */
[----:B0-----:R-:W-:Y:S01]  /*02c0*/  UPRMT UR4, UR4, 0x8880, URZ ;  /* 0x0000888004047896 */ /* 0x001fe200080000ff */
[----:B------:R-:W-:Y:S01]  /*02d0*/  IADD3 R15, PT, PT, -R4, RZ, RZ ;  /* 0x000000ff040f7210 */ /* 0x000fe20007ffe1ff */
[-C--:B------:R-:W-:Y:S02]  /*02e0*/  IMAD R12, R7, R4.reuse, R4 ;  /* 0x00000004070c7224 */ /* 0x080fe400078e0204 */
[----:B------:R-:W-:Y:S01]  /*02f0*/  UISETP.NE.AND UP0, UPT, UR4, URZ, UPT ;  /* 0x000000ff0400728c */ /* 0x000fe2000bf05270 */
[----:B------:R-:W-:Y:S02]  /*0300*/  IMAD.IADD R17, R0, 0x1, R5 ;  /* 0x0000000100117824 */ /* 0x000fe400078e0205 */
[----:B------:R-:W-:Y:S01]  /*0310*/  IMAD R15, R15, 0x2, R12 ;  /* 0x000000020f0f7824 */ /* 0x000fe200078e020c */
[----:B------:R-:W-:Y:S01]  /*0320*/  IADD3 R12, PT, PT, R6, R5, RZ ;  /* 0x00000005060c7210 */ /* 0x000fe20007ffe0ff */
[----:B------:R-:W-:-:S02]  /*0330*/  IMAD R6, R7, R4, R6 ;  /* 0x0000000407067224 */ /* 0x000fc400078e0206 */
[----:B------:R-:W-:Y:S02]  /*0340*/  IMAD R17, R0, -0x2, R17 ;  /* 0xfffffffe00117824 */ /* 0x000fe400078e0211 */
[----:B------:R-:W-:Y:S01]  /*0350*/  IMAD R5, R7, R4, R12 ;  /* 0x0000000407057224 */ /* 0x000fe200078e020c */
[----:B---3--:R-:W-:Y:S01]  /*0360*/  DMUL R10, R10, UR8 ;  /* 0x000000080a0a7c28 */ /* 0x008fe20008000000 */
[----:B------:R-:W-:Y:S02]  /*0370*/  IMAD.IADD R7, R12, 0x1, R15 ;  /* 0x000000010c077824 */ /* 0x000fe400078e020f */
[----:B------:R-:W-:Y:S01]  /*0380*/  IMAD.IADD R6, R6, 0x1, R17 ;  /* 0x0000000106067824 */ /* 0x000fe200078e0211 */
[----:B-1----:R-:W-:Y:S07]  /*0390*/  BRA.U !UP0, `(.L_x_0) ;  /* 0x0000000508307547 */ /* 0x002fee000b800000 */
[----:B------:R-:W0:Y:S01]  /*03a0*/  LDCU.64 UR4, c[0x3][0x48] ;  /* 0x00c00900ff0477ac */ /* 0x000e220008000a00 */
[----:B------:R-:W-:Y:S01]  /*03b0*/  BSSY.RECONVERGENT B0, `(.L_x_1) ;  /* 0x0000041000007945 */ /* 0x000fe20003800200 */
[----:B------:R-:W-:Y:S01]  /*03c0*/  SHF.R.S32.HI R8, RZ, 0x1f, R5 ;  /* 0x0000001fff087819 */ /* 0x000fe20000011405 */
[----:B0-----:R-:W-:-:S14]  /*03d0*/  DSETP.GEU.AND P0, PT, R10, UR4, PT ;  /* 0x000000040a007e2a */ /* 0x001fdc000bf0e000 */
[----:B------:R-:W-:Y:S05]  /*03e0*/  @P0 BRA `(.L_x_2) ;  /* 0x00000000007c0947 */ /* 0x000fea0003800000 */
[----:B------:R-:W0:Y:S08]  /*03f0*/  LDC.64 R20, c[0x0][0x388] ;  /* 0x0000e200ff147b82 */ /* 0x000e300000000a00 */
[----:B------:R-:W1:Y:S08]  /*0400*/  LDC.64 R26, c[0x3][0x80] ;  /* 0x00c02000ff1a7b82 */ /* 0x000e700000000a00 */
[----:B------:R-:W2:Y:S01]  /*0410*/  LDC.64 R22, c[0x3][0x88] ;  /* 0x00c02200ff167b82 */ /* 0x000ea20000000a00 */
[----:B0-----:R-:W-:-:S05]  /*0420*/  IMAD.WIDE R18, R5, 0x8, R20 ;  /* 0x0000000805127825 */ /* 0x001fca00078e0214 */
[----:B------:R-:W3:Y:S01]  /*0430*/  LDG.E.64 R10, desc[UR6][R18.64+-0x8] ;  /* 0xfffff806120a7981 */ /* 0x000ee2000c1e1b00 */
[----:B------:R-:W-:-:S03]  /*0440*/  IMAD.WIDE R14, R4, 0x8, R18 ;  /* 0x00000008040e7825 */ /* 0x000fc600078e0212 */
[----:B------:R-:W3:Y:S01]  /*0450*/  LDG.E.64 R12, desc[UR6][R18.64+0x8] ;  /* 0x00000806120c7981 */ /* 0x000ee2000c1e1b00 */
[----:B------:R-:W-:-:S03]  /*0460*/  IMAD.WIDE R16, R7, 0x8, R20 ;  /* 0x0000000807107825 */ /* 0x000fc600078e0214 */
[----:B------:R-:W4:Y:S04]  /*0470*/  LDG.E.64 R14, desc[UR6][R14.64] ;  /* 0x000000060e0e7981 */ /* 0x000f28000c1e1b00 */
[----:B------:R-:W2:Y:S01]  /*0480*/  LDG.E.64 R16, desc[UR6][R16.64] ;  /* 0x0000000610107981 */ /* 0x000ea2000c1e1b00 */
[----:B------:R-:W-:-:S03]  /*0490*/  IMAD.WIDE R6, R6, 0x8, R20 ;  /* 0x0000000806067825 */ /* 0x000fc600078e0214 */
[----:B------:R-:W2:Y:S01]  /*04a0*/  LDG.E.64 R24, desc[UR6][R18.64] ;  /* 0x0000000612187981 */ /* 0x000ea2000c1e1b00 */
[----:B------:R-:W-:-:S03]  /*04b0*/  IMAD.WIDE.U32 R20, R0, 0x8, R18 ;  /* 0x0000000800147825 */ /* 0x000fc600078e0012 */
[----:B------:R-:W2:Y:S04]  /*04c0*/  LDG.E.64 R6, desc[UR6][R6.64] ;  /* 0x0000000606067981 */ /* 0x000ea8000c1e1b00 */
[----:B------:R-:W2:Y:S01]  /*04d0*/  LDG.E.64 R20, desc[UR6][R20.64] ;  /* 0x0000000614147981 */ /* 0x000ea2000c1e1b00 */
[----:B------:R-:W0:Y:S01]  /*04e0*/  LDCU.64 UR4, c[0x3][0x98] ;  /* 0x00c01300ff0477ac */ /* 0x000e220008000a00 */
[----:B---3--:R-:W-:Y:S01]  /*04f0*/  DADD R10, R10, R12 ;  /* 0x000000000a0a7229 */ /* 0x008fe2000000000c */
[----:B------:R-:W-:Y:S01]  /*0500*/  MOV R12, 0x0 ;  /* 0x00000000000c7802 */ /* 0x000fe20000000f00 */
[----:B------:R-:W-:-:S06]  /*0510*/  IMAD.MOV.U32 R13, RZ, RZ, 0x40100000 ;  /* 0x40100000ff0d7424 */ /* 0x000fcc00078e00ff */
[----:B----4-:R-:W-:-:S08]  /*0520*/  DADD R10, R10, R14 ;  /* 0x000000000a0a7229 */ /* 0x010fd0000000000e */
[----:B--2---:R-:W-:Y:S02]  /*0530*/  DADD R16, R10, R16 ;  /* 0x000000000a107229 */ /* 0x004fe40000000010 */
[----:B-1----:R-:W-:Y:S02]  /*0540*/  DFMA R10, R26, -R12, 1 ;  /* 0x3ff000001a0a742b */ /* 0x002fe4000000080c */
[----:B------:R-:W-:-:S04]  /*0550*/  DADD R12, R22, R22 ;  /* 0x00000000160c7229 */ /* 0x000fc80000000016 */
[----:B------:R-:W-:-:S04]  /*0560*/  DMUL R16, R16, R26 ;  /* 0x0000001a10107228 */ /* 0x000fc80000000000 */
[----:B------:R-:W-:Y:S02]  /*0570*/  DADD R10, R10, -R12 ;  /* 0x000000000a0a7229 */ /* 0x000fe4000000080c */
[----:B------:R-:W-:-:S06]  /*0580*/  DADD R6, R20, R6 ;  /* 0x0000000014067229 */ /* 0x000fcc0000000006 */
[----:B------:R-:W-:-:S08]  /*0590*/  DFMA R10, R24, R10, R16 ;  /* 0x0000000a180a722b */ /* 0x000fd00000000010 */
[----:B------:R-:W-:Y:S01]  /*05a0*/  DFMA R22, R6, R22, R10 ;  /* 0x000000160616722b */ /* 0x000fe2000000000a */
[----:B0-----:R-:W-:Y:S01]  /*05b0*/  IMAD.U32 R6, RZ, RZ, UR4 ;  /* 0x00000004ff067e24 */ /* 0x001fe2000f8e00ff */
[----:B------:R-:W-:Y:S01]  /*05c0*/  MOV R7, UR5 ;  /* 0x0000000500077c02 */ /* 0x000fe20008000f00 */
[----:B------:R-:W-:Y:S08]  /*05d0*/  BRA `(.L_x_3) ;  /* 0x0000000000787947 */ /* 0x000ff00003800000 */
.L_x_2:
        /* <DEDUP_REMOVED lines=16> */
[----:B---3--:R-:W-:-:S08]  /*06e0*/  DADD R10, R10, R12 ;  /* 0x000000000a0a7229 */ /* 0x008fd0000000000c */
[----:B----4-:R-:W-:Y:S01]  /*06f0*/  DADD R14, R10, R14 ;  /* 0x000000000a0e7229 */ /* 0x010fe2000000000e */
[----:B------:R-:W-:Y:S02]  /*0700*/  IMAD.MOV.U32 R10, RZ, RZ, 0x0 ;  /* 0x00000000ff0a7424 */ /* 0x000fe400078e00ff */
[----:B------:R-:W-:Y:S01]  /*0710*/  IMAD.MOV.U32 R11, RZ, RZ, 0x40100000 ;  /* 0x40100000ff0b7424 */ /* 0x000fe200078e00ff */
[----:B--2---:R-:W-:-:S04]  /*0720*/  DADD R12, R22, R22 ;  /* 0x00000000160c7229 */ /* 0x004fc80000000016 */
[----:B------:R-:W-:Y:S02]  /*0730*/  DADD R14, R14, R16 ;  /* 0x000000000e0e7229 */ /* 0x000fe40000000010 */
[----:B-1----:R-:W-:-:S06]  /*0740*/  DFMA R10, -R10, R26, 1 ;  /* 0x3ff000000a0a742b */ /* 0x002fcc000000011a */
[----:B------:R-:W-:Y:S02]  /*0750*/  DMUL R26, R14, R26 ;  /* 0x0000001a0e1a7228 */ /* 0x000fe40000000000 */
[----:B------:R-:W-:Y:S02]  /*0760*/  DADD R10, R10, -R12 ;  /* 0x000000000a0a7229 */ /* 0x000fe4000000080c */
[----:B------:R-:W-:-:S06]  /*0770*/  DADD R6, R20, R6 ;  /* 0x0000000014067229 */ /* 0x000fcc0000000006 */
[----:B------:R-:W-:-:S08]  /*0780*/  DFMA R10, R24, R10, R26 ;  /* 0x0000000a180a722b */ /* 0x000fd0000000001a */
[----:B------:R-:W-:Y:S01]  /*0790*/  DFMA R22, R6, R22, R10 ;  /* 0x000000160616722b */ /* 0x000fe2000000000a */
[----:B0-----:R-:W-:Y:S01]  /*07a0*/  MOV R6, UR4 ;  /* 0x0000000400067c02 */ /* 0x001fe20008000f00 */
[----:B------:R-:W-:-:S09]  /*07b0*/  IMAD.U32 R7, RZ, RZ, UR5 ;  /* 0x00000005ff077e24 */ /* 0x000fd2000f8e00ff */
.L_x_3:
[----:B------:R-:W-:Y:S05]  /*07c0*/  BSYNC.RECONVERGENT B0 ;  /* 0x0000000000007941 */ /* 0x000fea0003800200 */
.L_x_1:
[----:B------:R-:W0:Y:S01]  /*07d0*/  LDC.64 R12, c[0x0][0x380] ;  /* 0x0000e000ff0c7b82 */ /* 0x000e220000000a00 */
[----:B------:R-:W1:Y:S01]  /*07e0*/  LDCU.64 UR4, c[0x0][0x380] ;  /* 0x00007000ff0477ac */ /* 0x000e620008000a00 */
[----:B-----5:R-:W-:Y:S01]  /*07f0*/  DFMA R6, R6, R2, R22 ;  /* 0x000000020606722b */ /* 0x020fe20000000016 */
[----:B-1----:R-:W-:-:S04]  /*0800*/  LEA R10, P0, R5, UR4, 0x3 ;  /* 0x00000004050a7c11 */ /* 0x002fc8000f8018ff */
[C---:B------:R-:W-:Y:S01]  /*0810*/  LEA.HI.X R11, R5.reuse, UR5, R8, 0x3, P0 ;  /* 0x00000005050b7c11 */ /* 0x040fe200080f1c08 */
[----:B0-----:R-:W-:-:S04]  /*0820*/  IMAD.WIDE R2, R5, 0x8, R12 ;  /* 0x0000000805027825 */ /* 0x001fc800078e020c */
[----:B------:R0:W-:Y:S04]  /*0830*/  STG.E.64 desc[UR6][R10.64], R6 ;  /* 0x000000060a007986 */ /* 0x0001e8000c101b06 */
[----:B------:R-:W5:Y:S01]  /*0840*/  LDG.E.64 R2, desc[UR6][R2.64] ;  /* 0x0000000602027981 */ /* 0x000f62000c1e1b00 */
[----:B------:R-:W-:Y:S05]  /*0850*/  BRA `(.L_x_4) ;  /* 0x00000004002c7947 */ /* 0x000fea0003800000 */
.L_x_0:
        /* <DEDUP_REMOVED lines=16> */
[----:B------:R0:W2:Y:S01]  /*0960*/  LDG.E.64 R26, desc[UR6][R10.64] ;  /* 0x000000060a1a7981 */ /* 0x0000a2000c1e1b00 */
[----:B------:R-:W-:-:S03]  /*0970*/  IMAD.WIDE.U32 R20, R0, 0x8, R10 ;  /* 0x0000000800147825 */ /* 0x000fc600078e000a */
[----:B------:R-:W2:Y:S04]  /*0980*/  LDG.E.64 R6, desc[UR6][R6.64] ;  /* 0x0000000606067981 */ /* 0x000ea8000c1e1b00 */
[----:B------:R-:W2:Y:S01]  /*0990*/  LDG.E.64 R20, desc[UR6][R20.64] ;  /* 0x0000000614147981 */ /* 0x000ea2000c1e1b00 */
[----:B------:R-:W0:Y:S02]  /*09a0*/  LDCU.64 UR4, c[0x3][0x98] ;  /* 0x00c01300ff0477ac */ /* 0x000e240008000a00 */
[----:B0-----:R-:W-:Y:S02]  /*09b0*/  IMAD.U32 R10, RZ, RZ, UR4 ;  /* 0x00000004ff0a7e24 */ /* 0x001fe4000f8e00ff */
[----:B------:R-:W-:Y:S01]  /*09c0*/  IMAD.U32 R11, RZ, RZ, UR5 ;  /* 0x00000005ff0b7e24 */ /* 0x000fe2000f8e00ff */
[----:B---3--:R-:W-:Y:S01]  /*09d0*/  DADD R12, R12, R14 ;  /* 0x000000000c0c7229 */ /* 0x008fe2000000000e */
[----:B------:R-:W-:Y:S01]  /*09e0*/  IMAD.MOV.U32 R14, RZ, RZ, 0x0 ;  /* 0x00000000ff0e7424 */ /* 0x000fe200078e00ff */
[----:B------:R-:W-:-:S06]  /*09f0*/  MOV R15, 0x40100000 ;  /* 0x40100000000f7802 */ /* 0x000fcc0000000f00 */
[----:B----4-:R-:W-:Y:S02]  /*0a00*/  DADD R12, R12, R16 ;  /* 0x000000000c0c7229 */ /* 0x010fe40000000010 */
[----:B-1----:R-:W-:Y:S02]  /*0a10*/  DFMA R14, R22, -R14, 1 ;  /* 0x3ff00000160e742b */ /* 0x002fe4000000080e */
[----:B--2---:R-:W-:-:S04]  /*0a20*/  DADD R16, R24, R24 ;  /* 0x0000000018107229 */ /* 0x004fc80000000018 */
[----:B------:R-:W-:-:S04]  /*0a30*/  DADD R12, R12, R18 ;  /* 0x000000000c0c7229 */ /* 0x000fc80000000012 */
[----:B------:R-:W-:-:S04]  /*0a40*/  DADD R14, R14, -R16 ;  /* 0x000000000e0e7229 */ /* 0x000fc80000000810 */
[----:B------:R-:W-:Y:S02]  /*0a50*/  DMUL R12, R12, R22 ;  /* 0x000000160c0c7228 */ /* 0x000fe40000000000 */
[----:B------:R-:W-:-:S06]  /*0a60*/  DADD R6, R20, R6 ;  /* 0x0000000014067229 */ /* 0x000fcc0000000006 */
[----:B------:R-:W-:-:S08]  /*0a70*/  DFMA R12, R14, R26, R12 ;  /* 0x0000001a0e0c722b */ /* 0x000fd0000000000c */
[----:B------:R-:W-:Y:S01]  /*0a80*/  DFMA R6, R6, R24, R12 ;  /* 0x000000180606722b */ /* 0x000fe2000000000c */
[----:B------:R-:W-:Y:S10]  /*0a90*/  BRA `(.L_x_7) ;  /* 0x0000000000787947 */ /* 0x000ff40003800000 */
.L_x_6:
[----:B------:R-:W0:Y:S08]  /*0aa0*/  LDC.64 R20, c[0x0][0x380] ;  /* 0x0000e000ff147b82 */ /* 0x000e300000000a00 */
[----:B------:R-:W1:Y:S01]  /*0ab0*/  LDC.64 R26, c[0x3][0x70] ;  /* 0x00c01c00ff1a7b82 */ /* 0x000e620000000a00 */
[----:B0-----:R-:W-:-:S05]  /*0ac0*/  IMAD.WIDE R18, R5, 0x8, R20 ;  /* 0x0000000805127825 */ /* 0x001fca00078e0214 */
[----:B------:R-:W2:Y:S01]  /*0ad0*/  LDG.E.64 R10, desc[UR6][R18.64+-0x8] ;  /* 0xfffff806120a7981 */ /* 0x000ea2000c1e1b00 */
[----:B------:R-:W-:-:S03]  /*0ae0*/  IMAD.WIDE R14, R4, 0x8, R18 ;  /* 0x00000008040e7825 */ /* 0x000fc600078e0212 */
[----:B------:R-:W2:Y:S01]  /*0af0*/  LDG.E.64 R12, desc[UR6][R18.64+0x8] ;  /* 0x00000806120c7981 */ /* 0x000ea2000c1e1b00 */
[----:B------:R-:W-:-:S03]  /*0b00*/  IMAD.WIDE R16, R7, 0x8, R20 ;  /* 0x0000000807107825 */ /* 0x000fc600078e0214 */
[----:B------:R-:W3:Y:S04]  /*0b10*/  LDG.E.64 R14, desc[UR6][R14.64] ;  /* 0x000000060e0e7981 */ /* 0x000ee8000c1e1b00 */
[----:B------:R-:W4:Y:S01]  /*0b20*/  LDG.E.64 R16, desc[UR6][R16.64] ;  /* 0x0000000610107981 */ /* 0x000f22000c1e1b00 */
[----:B------:R-:W-:Y:S02]  /*0b30*/  IMAD.WIDE R20, R6, 0x8, R20 ;  /* 0x0000000806147825 */ /* 0x000fe400078e0214 */
[----:B------:R-:W0:Y:S01]  /*0b40*/  LDC.64 R6, c[0x3][0x78] ;  /* 0x00c01e00ff067b82 */ /* 0x000e220000000a00 */
[----:B------:R-:W4:Y:S01]  /*0b50*/  LDG.E.64 R24, desc[UR6][R18.64] ;  /* 0x0000000612187981 */ /* 0x000f22000c1e1b00 */
[----:B------:R-:W-:-:S03]  /*0b60*/  IMAD.WIDE.U32 R22, R0, 0x8, R18 ;  /* 0x0000000800167825 */ /* 0x000fc600078e0012 */
[----:B------:R-:W4:Y:S04]  /*0b70*/  LDG.E.64 R20, desc[UR6][R20.64] ;  /* 0x0000000614147981 */ /* 0x000f28000c1e1b00 */
[----:B------:R-:W4:Y:S01]  /*0b80*/  LDG.E.64 R22, desc[UR6][R22.64] ;  /* 0x0000000616167981 */ /* 0x000f22000c1e1b00 */
[----:B------:R-:W1:Y:S01]  /*0b90*/  LDCU.64 UR4, c[0x3][0x90] ;  /* 0x00c01200ff0477ac */ /* 0x000e620008000a00 */
[----:B--2---:R-:W-:-:S08]  /*0ba0*/  DADD R10, R10, R12 ;  /* 0x000000000a0a7229 */ /* 0x004fd0000000000c */
[----:B---3--:R-:W-:Y:S01]  /*0bb0*/  DADD R14, R10, R14 ;  /* 0x000000000a0e7229 */ /* 0x008fe2000000000e */
[----:B------:R-:W-:Y:S01]  /*0bc0*/  MOV R10, 0x0 ;  /* 0x00000000000a7802 */ /* 0x000fe20000000f00 */
[----:B------:R-:W-:Y:S01]  /*0bd0*/  IMAD.MOV.U32 R11, RZ, RZ, 0x40100000 ;  /* 0x40100000ff0b7424 */ /* 0x000fe200078e00ff */
[----:B0-----:R-:W-:-:S05]  /*0be0*/  DADD R12, R6, R6 ;  /* 0x00000000060c7229 */ /* 0x001fca0000000006 */
[----:B----4-:R-:W-:Y:S02]  /*0bf0*/  DADD R14, R14, R16 ;  /* 0x000000000e0e7229 */ /* 0x010fe40000000010 */
[----:B-1----:R-:W-:-:S06]  /*0c00*/  DFMA R10, -R10, R26, 1 ;  /* 0x3ff000000a0a742b */ /* 0x002fcc000000011a */
[----:B------:R-:W-:Y:S02]  /*0c10*/  DMUL R26, R14, R26 ;  /* 0x0000001a0e1a7228 */ /* 0x000fe40000000000 */
[----:B------:R-:W-:Y:S02]  /*0c20*/  DADD R10, R10, -R12 ;  /* 0x000000000a0a7229 */ /* 0x000fe4000000080c */
[----:B------:R-:W-:-:S06]  /*0c30*/  DADD R20, R22, R20 ;  /* 0x0000000016147229 */ /* 0x000fcc0000000014 */
[----:B------:R-:W-:Y:S01]  /*0c40*/  DFMA R24, R10, R24, R26 ;  /* 0x000000180a18722b */ /* 0x000fe2000000001a */
[----:B------:R-:W-:Y:S01]  /*0c50*/  IMAD.U32 R10, RZ, RZ, UR4 ;  /* 0x00000004ff0a7e24 */ /* 0x000fe2000f8e00ff */
[----:B------:R-:W-:-:S06]  /*0c60*/  MOV R11, UR5 ;  /* 0x00000005000b7c02 */ /* 0x000fcc0008000f00 */
[----:B------:R-:W-:-:S11]  /*0c70*/  DFMA R6, R20, R6, R24 ;  /* 0x000000061406722b */ /* 0x000fd60000000018 */
.L_x_7:
[----:B------:R-:W-:Y:S05]  /*0c80*/  BSYNC.RECONVERGENT B0 ;  /* 0x0000000000007941 */ /* 0x000fea0003800200 */
.L_x_5:
[----:B------:R-:W0:Y:S01]  /*0c90*/  LDC.64 R14, c[0x0][0x388] ;  /* 0x0000e200ff0e7b82 */ /* 0x000e220000000a00 */
[----:B------:R-:W1:Y:S01]  /*0ca0*/  LDCU.64 UR4, c[0x0][0x388] ;  /* 0x00007100ff0477ac */ /* 0x000e620008000a00 */
[----:B-----5:R-:W-:Y:S01]  /*0cb0*/  DFMA R6, R10, R2, R6 ;  /* 0x000000020a06722b */ /* 0x020fe20000000006 */
[----:B-1----:R-:W-:-:S04]  /*0cc0*/  LEA R12, P0, R5, UR4, 0x3 ;  /* 0x00000004050c7c11 */ /* 0x002fc8000f8018ff */
[C---:B------:R-:W-:Y:S01]  /*0cd0*/  LEA.HI.X R13, R5.reuse, UR5, R8, 0x3, P0 ;  /* 0x00000005050d7c11 */ /* 0x040fe200080f1c08 */
[----:B0-----:R-:W-:-:S04]  /*0ce0*/  IMAD.WIDE R14, R5, 0x8, R14 ;  /* 0x00000008050e7825 */ /* 0x001fc800078e020e */
[----:B------:R1:W-:Y:S04]  /*0cf0*/  STG.E.64 desc[UR6][R12.64], R6 ;  /* 0x000000060c007986 */ /* 0x0003e8000c101b06 */
[----:B------:R1:W5:Y:S02]  /*0d00*/  LDG.E.64 R2, desc[UR6][R14.64] ;  /* 0x000000060e027981 */ /* 0x000364000c1e1b00 */
.L_x_4:
[----:B------:R-:W-:Y:S01]  /*0d10*/  UMOV UR4, 0x66666666 ;  /* 0x6666666600047882 */ /* 0x000fe20000000000 */
[----:B------:R-:W-:Y:S02]  /*0d20*/  UMOV UR5, 0x40711266 ;  /* 0x4071126600057882 */ /* 0x000fe40000000000 */
[----:B-----5:R-:W-:Y:S01]  /*0d30*/  DADD R2, R2, -UR4 ;  /* 0x8000000402027e29 */ /* 0x020fe20008000000 */
[----:B------:R-:W-:-:S07]  /*0d40*/  UMOV UR4, URZ ;  /* 0x000000ff00047c82 */ /* 0x000fce0008000000 */
[----:B------:R-:W-:-:S14]  /*0d50*/  DSETP.GEU.AND P0, PT, R2, 43, PT ;  /* 0x404580000200742a */ /* 0x000fdc0003f0e000 */
[----:B------:R-:W-:Y:S05]  /*0d60*/  @P0 BRA `(.L_x_8) ;  /* 0x0000000000700947 */ /* 0x000fea0003800000 */
[----:B------:R-:W2:Y:S02]  /*0d70*/  LDC.64 R8, c[0x0][0x398] ;  /* 0x0000e600ff087b82 */ /* 0x000ea40000000a00 */
[----:B--2---:R-:W-:-:S05]  /*0d80*/  IMAD.WIDE R8, R5, 0x8, R8 ;  /* 0x0000000805087825 */ /* 0x004fca00078e0208 */
[----:B01----:R0:W5:Y:S01]  /*0d90*/  LDG.E.64 R6, desc[UR6][R8.64] ;  /* 0x0000000608067981 */ /* 0x003162000c1e1b00 */
[----:B------:R-:W-:Y:S01]  /*0da0*/  DADD R4, R2, -43 ;  /* 0xc045800002047429 */ /* 0x000fe20000000000 */
[----:B------:R-:W-:Y:S01]  /*0db0*/  BSSY.RECONVERGENT B0, `(.L_x_9) ;  /* 0x0000006000007945 */ /* 0x000fe20003800200 */
[----:B------:R-:W-:Y:S01]  /*0dc0*/  IMAD.MOV.U32 R23, RZ, RZ, 0x40100000 ;  /* 0x40100000ff177424 */ /* 0x000fe200078e00ff */
[----:B------:R-:W-:-:S07]  /*0dd0*/  MOV R0, 0xe10 ;  /* 0x00000e1000007802 */ /* 0x000fce0000000f00 */
[----:B------:R-:W-:Y:S01]  /*0de0*/  IMAD.MOV.U32 R2, RZ, RZ, R4 ;  /* 0x000000ffff027224 */ /* 0x000fe200078e0004 */
[----:B0-----:R-:W-:-:S07]  /*0df0*/  MOV R3, R5 ;  /* 0x0000000500037202 */ /* 0x001fce0000000f00 */
[----:B-----5:R-:W-:Y:S05]  /*0e00*/  CALL.REL.NOINC `($_Z18Temperature_squarePdS_S_S_iibii$__internal_accurate_pow) ;  /* 0x0000000000c47944 */ /* 0x020fea0003c00000 */
[----:B------:R-:W-:Y:S05]  /*0e10*/  BSYNC.RECONVERGENT B0 ;  /* 0x0000000000007941 */ /* 0x000fea0003800200 */
.L_x_9:
[----:B------:R-:W-:Y:S01]  /*0e20*/  DADD R10, R4, 4 ;  /* 0x40100000040a7429 */ /* 0x000fe20000000000 */
[----:B------:R-:W-:Y:S01]  /*0e30*/  ISETP.GE.AND P1, PT, R5, RZ, PT ;  /* 0x000000ff0500720c */ /* 0x000fe20003f26270 */
[----:B------:R-:W0:Y:S03]  /*0e40*/  LDCU.64 UR8, c[0x3][0x68] ;  /* 0x00c00d00ff0877ac */ /* 0x000e260008000a00 */
[----:B------:R-:W-:-:S03]  /*0e50*/  SEL R0, RZ, 0x7ff00000, !P1 ;  /* 0x7ff00000ff007807 */ /* 0x000fc60004800000 */
[----:B------:R-:W-:Y:S02]  /*0e60*/  DSETP.NEU.AND P1, PT, |R4|, +INF , PT ;  /* 0x7ff000000400742a */ /* 0x000fe40003f2d200 */
[----:B------:R-:W-:-:S04]  /*0e70*/  LOP3.LUT R10, R11, 0x7ff00000, RZ, 0xc0, !PT ;  /* 0x7ff000000b0a7812 */ /* 0x000fc800078ec0ff */
[----:B------:R-:W-:-:S04]  /*0e80*/  ISETP.NE.AND P0, PT, R10, 0x7ff00000, PT ;  /* 0x7ff000000a00780c */ /* 0x000fc80003f05270 */
[----:B------:R-:W-:Y:S02]  /*0e90*/  FSEL R11, R2, RZ, P0 ;  /* 0x000000ff020b7208 */ /* 0x000fe40000000000 */
[-C--:B------:R-:W-:Y:S01]  /*0ea0*/  FSEL R0, R0, R3.reuse, !P0 ;  /* 0x0000000300007208 */ /* 0x080fe20004000000 */
[----:B------:R-:W-:Y:S01]  /*0eb0*/  DSETP.NEU.AND P0, PT, R4, RZ, PT ;  /* 0x000000ff0400722a */ /* 0x000fe20003f0d000 */
[----:B------:R-:W-:Y:S02]  /*0ec0*/  FSEL R2, R11, R2, !P1 ;  /* 0x000000020b027208 */ /* 0x000fe40004800000 */
[----:B------:R-:W-:-:S03]  /*0ed0*/  FSEL R3, R0, R3, !P1 ;  /* 0x0000000300037208 */ /* 0x000fc60004800000 */
[----:B------:R-:W-:Y:S02]  /*0ee0*/  FSEL R2, R2, RZ, P0 ;  /* 0x000000ff02027208 */ /* 0x000fe40000000000 */
[----:B------:R-:W-:-:S06]  /*0ef0*/  FSEL R3, R3, 1.875, P0 ;  /* 0x3ff0000003037808 */ /* 0x000fcc0000000000 */
[----:B0-----:R-:W-:-:S07]  /*0f00*/  DFMA R6, R2, UR8, R6 ;  /* 0x0000000802067c2b */ /* 0x001fce0008000006 */
[----:B------:R-:W-:Y:S01]  /*0f10*/  STG.E.64 desc[UR6][R8.64], R6 ;  /* 0x0000000608007986 */ /* 0x000fe2000c101b06 */
[----:B------:R-:W-:Y:S05]  /*0f20*/  EXIT ;  /* 0x000000000000794d */ /* 0x000fea0003800000 */
.L_x_8:
[----:B01----:R-:W0:Y:S02]  /*0f30*/  LDC.64 R6, c[0x0][0x398] ;  /* 0x0000e600ff067b82 */ /* 0x003e240000000a00 */
[----:B0-----:R-:W-:-:S05]  /*0f40*/  IMAD.WIDE R4, R5, 0x8, R6 ;  /* 0x0000000805047825 */ /* 0x001fca00078e0206 */
[----:B------:R0:W5:Y:S01]  /*0f50*/  LDG.E.64 R6, desc[UR6][R4.64] ;  /* 0x0000000604067981 */ /* 0x000162000c1e1b00 */
        /* <DEDUP_REMOVED lines=8> */
.L_x_10:
[----:B------:R-:W-:Y:S01]  /*0fe0*/  DADD R10, R8, 2 ;  /* 0x40000000080a7429 */ /* 0x000fe20000000000 */
[----:B------:R-:W-:Y:S09]  /*0ff0*/  BSSY.RECONVERGENT B0, `(.L_x_11) ;  /* 0x000000b000007945 */ /* 0x000ff20003800200 */
[----:B------:R-:W-:-:S04]  /*1000*/  LOP3.LUT R10, R11, 0x7ff00000, RZ, 0xc0, !PT ;  /* 0x7ff000000b0a7812 */ /* 0x000fc800078ec0ff */
[----:B------:R-:W-:-:S13]  /*1010*/  ISETP.NE.AND P0, PT, R10, 0x7ff00000, PT ;  /* 0x7ff000000a00780c */ /* 0x000fda0003f05270 */
[----:B------:R-:W-:Y:S05]  /*1020*/  @P0 BRA `(.L_x_12) ;  /* 0x00000000001c0947 */ /* 0x000fea0003800000 */
[----:B------:R-:W-:-:S14]  /*1030*/  DSETP.NAN.AND P0, PT, R8, R8, PT ;  /* 0x000000080800722a */ /* 0x000fdc0003f08000 */
[----:B------:R-:W-:Y:S01]  /*1040*/  @P0 DADD R2, R8, 2 ;  /* 0x4000000008020429 */ /* 0x000fe20000000000 */
[----:B------:R-:W-:Y:S10]  /*1050*/  @P0 BRA `(.L_x_12) ;  /* 0x0000000000100947 */ /* 0x000ff40003800000 */
[----:B------:R-:W-:-:S14]  /*1060*/  DSETP.NEU.AND P0, PT, |R8|, +INF , PT ;  /* 0x7ff000000800742a */ /* 0x000fdc0003f0d200 */
[----:B------:R-:W-:Y:S01]  /*1070*/  @!P0 ISETP.GE.AND P1, PT, R9, RZ, PT ;  /* 0x000000ff0900820c */ /* 0x000fe20003f26270 */
[----:B------:R-:W-:-:S03]  /*1080*/  @!P0 IMAD.MOV.U32 R2, RZ, RZ, RZ ;  /* 0x000000ffff028224 */ /* 0x000fc600078e00ff */
[----:B------:R-:W-:-:S09]  /*1090*/  @!P0 SEL R3, RZ, 0x7ff00000, !P1 ;  /* 0x7ff00000ff038807 */ /* 0x000fd20004800000 */
.L_x_12:
[----:B------:R-:W-:Y:S05]  /*10a0*/  BSYNC.RECONVERGENT B0 ;  /* 0x0000000000007941 */ /* 0x000fea0003800200 */
.L_x_11:
[----:B------:R-:W0:Y:S01]  /*10b0*/  LDCU.64 UR8, c[0x3][0x68] ;  /* 0x00c00d00ff0877ac */ /* 0x000e220008000a00 */
[----:B------:R-:W-:-:S06]  /*10c0*/  DSETP.NEU.AND P0, PT, R8, RZ, PT ;  /* 0x000000ff0800722a */ /* 0x000fcc0003f0d000 */
[----:B------:R-:W-:Y:S02]  /*10d0*/  FSEL R2, R2, RZ, P0 ;  /* 0x000000ff02027208 */ /* 0x000fe40000000000 */
[----:B------:R-:W-:-:S06]  /*10e0*/  FSEL R3, R3, 1.875, P0 ;  /* 0x3ff0000003037808 */ /* 0x000fcc0000000000 */
[----:B0-----:R-:W-:-:S07]  /*10f0*/  DFMA R6, R2, UR8, R6 ;  /* 0x0000000802067c2b */ /* 0x001fce0008000006 */
[----:B------:R-:W-:Y:S01]  /*1100*/  STG.E.64 desc[UR6][R4.64], R6 ;  /* 0x0000000604007986 */ /* 0x000fe2000c101b06 */
[----:B------:R-:W-:Y:S05]  /*1110*/  EXIT ;  /* 0x000000000000794d */ /* 0x000fea0003800000 */
        .type           $_Z18Temperature_squarePdS_S_S_iibii$__internal_accurate_pow,@function
        .size           $_Z18Temperature_squarePdS_S_S_iibii$__internal_accurate_pow,(.L_x_15 - $_Z18Temperature_squarePdS_S_S_iibii$__internal_accurate_pow)
$_Z18Temperature_squarePdS_S_S_iibii$__internal_accurate_pow:
[----:B------:R-:W-:Y:S01]  /*1120*/  ISETP.GT.U32.AND P0, PT, R23, 0xfffff, PT ;  /* 0x000fffff1700780c */ /* 0x000fe20003f04070 */
[----:B------:R-:W-:Y:S01]  /*1130*/  IMAD.U32 R22, RZ, RZ, UR4 ;  /* 0x00000004ff167e24 */ /* 0x000fe2000f8e00ff */
[----:B------:R-:W-:Y:S01]  /*1140*/  MOV R12, R23 ;  /* 0x00000017000c7202 */ /* 0x000fe20000000f00 */
[----:B------:R-:W-:Y:S01]  /*1150*/  IMAD.U32 R14, RZ, RZ, UR4 ;  /* 0x00000004ff0e7e24 */ /* 0x000fe2000f8e00ff */
[----:B------:R-:W-:Y:S01]  /*1160*/  MOV R18, RZ ;  /* 0x000000ff00127202 */ /* 0x000fe20000000f00 */
[----:B------:R-:W-:Y:S01]  /*1170*/  IMAD.MOV.U32 R16, RZ, RZ, 0x41ad3b5a ;  /* 0x41ad3b5aff107424 */ /* 0x000fe200078e00ff */
[----:B------:R-:W-:Y:S01]  /*1180*/  UMOV UR8, 0x7d2cafe2 ;  /* 0x7d2cafe200087882 */ /* 0x000fe20000000000 */
[----:B------:R-:W-:Y:S01]  /*1190*/  IMAD.MOV.U32 R17, RZ, RZ, 0x3ed0f5d2 ;  /* 0x3ed0f5d2ff117424 */ /* 0x000fe200078e00ff */
[----:B------:R-:W-:Y:S01]  /*11a0*/  UMOV UR9, 0x3eb0f5ff ;  /* 0x3eb0f5ff00097882 */ /* 0x000fe20000000000 */
[----:B------:R-:W-:Y:S01]  /*11b0*/  UMOV UR10, 0x3b39803f ;  /* 0x3b39803f000a7882 */ /* 0x000fe20000000000 */
[----:B------:R-:W-:-:S03]  /*11c0*/  UMOV UR11, 0x3c7abc9e ;  /* 0x3c7abc9e000b7882 */ /* 0x000fc60000000000 */
[----:B------:R-:W-:-:S10]  /*11d0*/  @!P0 DMUL R10, R22, 1.80143985094819840000e+16 ;  /* 0x43500000160a8828 */ /* 0x000fd40000000000 */
[----:B------:R-:W-:Y:S01]  /*11e0*/  @!P0 IMAD.MOV.U32 R12, RZ, RZ, R11 ;  /* 0x000000ffff0c8224 */ /* 0x000fe200078e000b */
[----:B------:R-:W-:Y:S02]  /*11f0*/  @!P0 MOV R14, R10 ;  /* 0x0000000a000e8202 */ /* 0x000fe40000000f00 */
[----:B------:R-:W-:Y:S02]  /*1200*/  SHF.R.U32.HI R10, RZ, 0x14, R23 ;  /* 0x00000014ff0a7819 */ /* 0x000fe40000011617 */
[----:B------:R-:W-:Y:S02]  /*1210*/  LOP3.LUT R12, R12, 0x800fffff, RZ, 0xc0, !PT ;  /* 0x800fffff0c0c7812 */ /* 0x000fe400078ec0ff */
[----:B------:R-:W-:Y:S02]  /*1220*/  @!P0 LEA.HI R10, R11, 0xffffffca, RZ, 0xc ;  /* 0xffffffca0b0a8811 */ /* 0x000fe400078f60ff */
[----:B------:R-:W-:-:S03]  /*1230*/  LOP3.LUT R15, R12, 0x3ff00000, RZ, 0xfc, !PT ;  /* 0x3ff000000c0f7812 */ /* 0x000fc600078efcff */
[----:B------:R-:W-:Y:S01]  /*1240*/  VIADD R11, R10, 0xfffffc01 ;  /* 0xfffffc010a0b7836 */ /* 0x000fe20000000000 */
[----:B------:R-:W-:-:S13]  /*1250*/  ISETP.GE.U32.AND P1, PT, R15, 0x3ff6a09f, PT ;  /* 0x3ff6a09f0f00780c */ /* 0x000fda0003f26070 */
[----:B------:R-:W-:Y:S01]  /*1260*/  @P1 VIADD R13, R15, 0xfff00000 ;  /* 0xfff000000f0d1836 */ /* 0x000fe20000000000 */
[----:B------:R-:W-:-:S03]  /*1270*/  @P1 IADD3 R11, PT, PT, R10, -0x3fe, RZ ;  /* 0xfffffc020a0b1810 */ /* 0x000fc60007ffe0ff */
[----:B------:R-:W-:-:S06]  /*1280*/  @P1 IMAD.MOV.U32 R15, RZ, RZ, R13 ;  /* 0x000000ffff0f1224 */ /* 0x000fcc00078e000d */
[C---:B------:R-:W-:Y:S02]  /*1290*/  DADD R20, R14.reuse, 1 ;  /* 0x3ff000000e147429 */ /* 0x040fe40000000000 */
[----:B------:R-:W-:-:S04]  /*12a0*/  DADD R14, R14, -1 ;  /* 0xbff000000e0e7429 */ /* 0x000fc80000000000 */
[----:B------:R-:W0:Y:S02]  /*12b0*/  MUFU.RCP64H R19, R21 ;  /* 0x0000001500137308 */ /* 0x000e240000001800 */
[----:B0-----:R-:W-:-:S08]  /*12c0*/  DFMA R12, -R20, R18, 1 ;  /* 0x3ff00000140c742b */ /* 0x001fd00000000112 */
[----:B------:R-:W-:-:S08]  /*12d0*/  DFMA R12, R12, R12, R12 ;  /* 0x0000000c0c0c722b */ /* 0x000fd0000000000c */
[----:B------:R-:W-:-:S08]  /*12e0*/  DFMA R18, R18, R12, R18 ;  /* 0x0000000c1212722b */ /* 0x000fd00000000012 */
[----:B------:R-:W-:-:S08]  /*12f0*/  DMUL R12, R14, R18 ;  /* 0x000000120e0c7228 */ /* 0x000fd00000000000 */
[----:B------:R-:W-:-:S08]  /*1300*/  DFMA R12, R14, R18, R12 ;  /* 0x000000120e0c722b */ /* 0x000fd0000000000c */
[----:B------:R-:W-:-:S08]  /*1310*/  DMUL R26, R12, R12 ;  /* 0x0000000c0c1a7228 */ /* 0x000fd00000000000 */
[----:B------:R-:W-:Y:S01]  /*1320*/  DFMA R16, R26, UR8, R16 ;  /* 0x000000081a107c2b */ /* 0x000fe20008000010 */
[----:B------:R-:W-:Y:S01]  /*1330*/  UMOV UR8, 0x75488a3f ;  /* 0x75488a3f00087882 */ /* 0x000fe20000000000 */
[----:B------:R-:W-:-:S06]  /*1340*/  UMOV UR9, 0x3ef3b20a ;  /* 0x3ef3b20a00097882 */ /* 0x000fcc0000000000 */
[----:B------:R-:W-:Y:S01]  /*1350*/  DFMA R24, R26, R16, UR8 ;  /* 0x000000081a187e2b */ /* 0x000fe20008000010 */
[----:B------:R-:W-:Y:S01]  /*1360*/  UMOV UR8, 0xe4faecd5 ;  /* 0xe4faecd500087882 */ /* 0x000fe20000000000 */
[----:B------:R-:W-:Y:S01]  /*1370*/  UMOV UR9, 0x3f1745cd ;  /* 0x3f1745cd00097882 */ /* 0x000fe20000000000 */
[----:B------:R-:W-:-:S05]  /*1380*/  DADD R16, R14, -R12 ;  /* 0x000000000e107229 */ /* 0x000fca000000080c */
[----:B------:R-:W-:Y:S01]  /*1390*/  DFMA R24, R26, R24, UR8 ;  /* 0x000000081a187e2b */ /* 0x000fe20008000018 */
[----:B------:R-:W-:Y:S01]  /*13a0*/  UMOV UR8, 0x258a578b ;  /* 0x258a578b00087882 */ /* 0x000fe20000000000 */
[----:B------:R-:W-:Y:S01]  /*13b0*/  UMOV UR9, 0x3f3c71c7 ;  /* 0x3f3c71c700097882 */ /* 0x000fe20000000000 */
[----:B------:R-:W-:-:S05]  /*13c0*/  DADD R16, R16, R16 ;  /* 0x0000000010107229 */ /* 0x000fca0000000010 */
[----:B------:R-:W-:Y:S01]  /*13d0*/  DFMA R24, R26, R24, UR8 ;  /* 0x000000081a187e2b */ /* 0x000fe20008000018 */
[----:B------:R-:W-:Y:S01]  /*13e0*/  UMOV UR8, 0x9242b910 ;  /* 0x9242b91000087882 */ /* 0x000fe20000000000 */
[----:B------:R-:W-:Y:S01]  /*13f0*/  UMOV UR9, 0x3f624924 ;  /* 0x3f62492400097882 */ /* 0x000fe20000000000 */
[----:B------:R-:W-:-:S05]  /*1400*/  DFMA R16, R14, -R12, R16 ;  /* 0x8000000c0e10722b */ /* 0x000fca0000000010 */
[----:B------:R-:W-:Y:S01]  /*1410*/  DFMA R24, R26, R24, UR8 ;  /* 0x000000081a187e2b */ /* 0x000fe20008000018 */
[----:B------:R-:W-:Y:S01]  /*1420*/  UMOV UR8, 0x99999dfb ;  /* 0x99999dfb00087882 */ /* 0x000fe20000000000 */
[----:B------:R-:W-:Y:S01]  /*1430*/  UMOV UR9, 0x3f899999 ;  /* 0x3f89999900097882 */ /* 0x000fe20000000000 */
[----:B------:R-:W-:Y:S02]  /*1440*/  DMUL R16, R18, R16 ;  /* 0x0000001012107228 */ /* 0x000fe40000000000 */
[----:B------:R-:W-:-:S03]  /*1450*/  DMUL R18, R12, R12 ;  /* 0x0000000c0c127228 */ /* 0x000fc60000000000 */
[----:B------:R-:W-:Y:S01]  /*1460*/  DFMA R24, R26, R24, UR8 ;  /* 0x000000081a187e2b */ /* 0x000fe20008000018 */
[----:B------:R-:W-:Y:S01]  /*1470*/  UMOV UR8, 0x55555555 ;  /* 0x5555555500087882 */ /* 0x000fe20000000000 */
[----:B------:R-:W-:-:S03]  /*1480*/  UMOV UR9, 0x3fb55555 ;  /* 0x3fb5555500097882 */ /* 0x000fc60000000000 */
[----:B------:R-:W-:-:S03]  /*1490*/  DFMA R22, R12, R12, -R18 ;  /* 0x0000000c0c16722b */ /* 0x000fc60000000812 */
[----:B------:R-:W-:-:S08]  /*14a0*/  DFMA R14, R26, R24, UR8 ;  /* 0x000000081a0e7e2b */ /* 0x000fd00008000018 */
[----:B------:R-:W-:Y:S01]  /*14b0*/  DADD R20, -R14, UR8 ;  /* 0x000000080e147e29 */ /* 0x000fe20008000100 */
[----:B------:R-:W-:Y:S01]  /*14c0*/  UMOV UR8, 0xb9e7b0 ;  /* 0x00b9e7b000087882 */ /* 0x000fe20000000000 */
[----:B------:R-:W-:-:S06]  /*14d0*/  UMOV UR9, 0x3c46a4cb ;  /* 0x3c46a4cb00097882 */ /* 0x000fcc0000000000 */
[----:B------:R-:W-:Y:S02]  /*14e0*/  DFMA R20, R26, R24, R20 ;  /* 0x000000181a14722b */ /* 0x000fe40000000014 */
[----:B------:R-:W-:Y:S01]  /*14f0*/  DMUL R26, R12, R18 ;  /* 0x000000120c1a7228 */ /* 0x000fe20000000000 */
[----:B------:R-:W-:Y:S01]  /*1500*/  IADD3 R25, PT, PT, R17, 0x100000, RZ ;  /* 0x0010000011197810 */ /* 0x000fe20007ffe0ff */
[----:B------:R-:W-:-:S04]  /*1510*/  IMAD.MOV.U32 R24, RZ, RZ, R16 ;  /* 0x000000ffff187224 */ /* 0x000fc800078e0010 */
[----:B------:R-:W-:Y:S01]  /*1520*/  DADD R20, R20, -UR8 ;  /* 0x8000000814147e29 */ /* 0x000fe20008000000 */
[----:B------:R-:W-:Y:S01]  /*1530*/  UMOV UR8, 0x80000000 ;  /* 0x8000000000087882 */ /* 0x000fe20000000000 */
[C---:B------:R-:W-:Y:S01]  /*1540*/  DFMA R24, R12.reuse, R24, R22 ;  /* 0x000000180c18722b */ /* 0x040fe20000000016 */
[----:B------:R-:W-:Y:S01]  /*1550*/  UMOV UR9, 0x43300000 ;  /* 0x4330000000097882 */ /* 0x000fe20000000000 */
[----:B------:R-:W-:-:S08]  /*1560*/  DFMA R22, R12, R18, -R26 ;  /* 0x000000120c16722b */ /* 0x000fd0000000081a */
[----:B------:R-:W-:Y:S02]  /*1570*/  DFMA R22, R16, R18, R22 ;  /* 0x000000121016722b */ /* 0x000fe40000000016 */
[----:B------:R-:W-:-:S06]  /*1580*/  DADD R18, R14, R20 ;  /* 0x000000000e127229 */ /* 0x000fcc0000000014 */
[----:B------:R-:W-:Y:S02]  /*1590*/  DFMA R22, R12, R24, R22 ;  /* 0x000000180c16722b */ /* 0x000fe40000000016 */
[----:B------:R-:W-:Y:S02]  /*15a0*/  DADD R24, R14, -R18 ;  /* 0x000000000e187229 */ /* 0x000fe40000000812 */
[----:B------:R-:W-:-:S06]  /*15b0*/  DMUL R14, R18, R26 ;  /* 0x0000001a120e7228 */ /* 0x000fcc0000000000 */
[----:B------:R-:W-:Y:S02]  /*15c0*/  DADD R24, R20, R24 ;  /* 0x0000000014187229 */ /* 0x000fe40000000018 */
[----:B------:R-:W-:-:S08]  /*15d0*/  DFMA R20, R18, R26, -R14 ;  /* 0x0000001a1214722b */ /* 0x000fd0000000080e */
[----:B------:R-:W-:-:S08]  /*15e0*/  DFMA R20, R18, R22, R20 ;  /* 0x000000161214722b */ /* 0x000fd00000000014 */
[----:B------:R-:W-:-:S08]  /*15f0*/  DFMA R24, R24, R26, R20 ;  /* 0x0000001a1818722b */ /* 0x000fd00000000014 */
[----:B------:R-:W-:-:S08]  /*1600*/  DADD R20, R14, R24 ;  /* 0x000000000e147229 */ /* 0x000fd00000000018 */
[--C-:B------:R-:W-:Y:S02]  /*1610*/  DADD R18, R12, R20.reuse ;  /* 0x000000000c127229 */ /* 0x100fe40000000014 */
[----:B------:R-:W-:-:S06]  /*1620*/  DADD R14, R14, -R20 ;  /* 0x000000000e0e7229 */ /* 0x000fcc0000000814 */
[----:B------:R-:W-:Y:S02]  /*1630*/  DADD R12, R12, -R18 ;  /* 0x000000000c0c7229 */ /* 0x000fe40000000812 */
[----:B------:R-:W-:-:S06]  /*1640*/  DADD R14, R24, R14 ;  /* 0x00000000180e7229 */ /* 0x000fcc000000000e */
[----:B------:R-:W-:-:S08]  /*1650*/  DADD R12, R20, R12 ;  /* 0x00000000140c7229 */ /* 0x000fd0000000000c */
[----:B------:R-:W-:-:S08]  /*1660*/  DADD R12, R14, R12 ;  /* 0x000000000e0c7229 */ /* 0x000fd0000000000c */
[----:B------:R-:W-:Y:S01]  /*1670*/  DADD R16, R16, R12 ;  /* 0x0000000010107229 */ /* 0x000fe2000000000c */
[----:B------:R-:W-:Y:S01]  /*1680*/  LOP3.LUT R12, R11, 0x80000000, RZ, 0x3c, !PT ;  /* 0x800000000b0c7812 */ /* 0x000fe200078e3cff */
[----:B------:R-:W-:-:S06]  /*1690*/  IMAD.MOV.U32 R13, RZ, RZ, 0x43300000 ;  /* 0x43300000ff0d7424 */ /* 0x000fcc00078e00ff */
[----:B------:R-:W-:Y:S02]  /*16a0*/  DADD R14, R18, R16 ;  /* 0x00000000120e7229 */ /* 0x000fe40000000010 */
[----:B------:R-:W-:Y:S01]  /*16b0*/  DADD R12, R12, -UR8 ;  /* 0x800000080c0c7e29 */ /* 0x000fe20008000000 */
[----:B------:R-:W-:Y:S01]  /*16c0*/  UMOV UR8, 0xfefa39ef ;  /* 0xfefa39ef00087882 */ /* 0x000fe20000000000 */
[----:B------:R-:W-:-:S04]  /*16d0*/  UMOV UR9, 0x3fe62e42 ;  /* 0x3fe62e4200097882 */ /* 0x000fc80000000000 */
[--C-:B------:R-:W-:Y:S02]  /*16e0*/  DADD R20, R18, -R14.reuse ;  /* 0x0000000012147229 */ /* 0x100fe4000000080e */
[----:B------:R-:W-:-:S06]  /*16f0*/  DFMA R10, R12, UR8, R14 ;  /* 0x000000080c0a7c2b */ /* 0x000fcc000800000e */
[----:B------:R-:W-:Y:S02]  /*1700*/  DADD R20, R16, R20 ;  /* 0x0000000010147229 */ /* 0x000fe40000000014 */
[----:B------:R-:W-:-:S08]  /*1710*/  DFMA R18, R12, -UR8, R10 ;  /* 0x800000080c127c2b */ /* 0x000fd0000800000a */
[----:B------:R-:W-:Y:S01]  /*1720*/  DADD R18, -R14, R18 ;  /* 0x000000000e127229 */ /* 0x000fe20000000112 */
[C---:B------:R-:W-:Y:S01]  /*1730*/  IMAD.SHL.U32 R14, R3.reuse, 0x2, RZ ;  /* 0x00000002030e7824 */ /* 0x040fe200078e00ff */
[----:B------:R-:W-:-:S04]  /*1740*/  LOP3.LUT R15, R3, 0xff0fffff, RZ, 0xc0, !PT ;  /* 0xff0fffff030f7812 */ /* 0x000fc800078ec0ff */
[----:B------:R-:W-:Y:S02]  /*1750*/  ISETP.GT.U32.AND P0, PT, R14, -0x2000001, PT ;  /* 0xfdffffff0e00780c */ /* 0x000fe40003f04070 */
[----:B------:R-:W-:Y:S01]  /*1760*/  DADD R18, R20, -R18 ;  /* 0x0000000014127229 */ /* 0x000fe20000000812 */
[----:B------:R-:W-:Y:S02]  /*1770*/  MOV R14, R2 ;  /* 0x00000002000e7202 */ /* 0x000fe40000000f00 */
[----:B------:R-:W-:-:S05]  /*1780*/  SEL R15, R15, R3, P0 ;  /* 0x000000030f0f7207 */ /* 0x000fca0000000000 */
[----:B------:R-:W-:-:S08]  /*1790*/  DFMA R12, R12, UR10, R18 ;  /* 0x0000000a0c0c7c2b */ /* 0x000fd00008000012 */
[----:B------:R-:W-:-:S08]  /*17a0*/  DADD R16, R10, R12 ;  /* 0x000000000a107229 */ /* 0x000fd0000000000c */
[----:B------:R-:W-:Y:S02]  /*17b0*/  DADD R10, R10, -R16 ;  /* 0x000000000a0a7229 */ /* 0x000fe40000000810 */
[----:B------:R-:W-:-:S06]  /*17c0*/  DMUL R2, R16, R14 ;  /* 0x0000000e10027228 */ /* 0x000fcc0000000000 */
[----:B------:R-:W-:Y:S02]  /*17d0*/  DADD R10, R12, R10 ;  /* 0x000000000c0a7229 */ /* 0x000fe4000000000a */
[----:B------:R-:W-:-:S08]  /*17e0*/  DFMA R16, R16, R14, -R2 ;  /* 0x0000000e1010722b */ /* 0x000fd00000000802 */
[----:B------:R-:W-:Y:S01]  /*17f0*/  DFMA R16, R10, R14, R16 ;  /* 0x0000000e0a10722b */ /* 0x000fe20000000010 */
[----:B------:R-:W-:Y:S02]  /*1800*/  IMAD.MOV.U32 R10, RZ, RZ, 0x652b82fe ;  /* 0x652b82feff0a7424 */ /* 0x000fe400078e00ff */
[----:B------:R-:W-:-:S05]  /*1810*/  IMAD.MOV.U32 R11, RZ, RZ, 0x3ff71547 ;  /* 0x3ff71547ff0b7424 */ /* 0x000fca00078e00ff */
[----:B------:R-:W-:-:S08]  /*1820*/  DADD R12, R2, R16 ;  /* 0x00000000020c7229 */ /* 0x000fd00000000010 */
[----:B------:R-:W-:Y:S02]  /*1830*/  DFMA R10, R12, R10, 6.75539944105574400000e+15 ;  /* 0x433800000c0a742b */ /* 0x000fe4000000000a */
[----:B------:R-:W-:Y:S01]  /*1840*/  FSETP.GEU.AND P0, PT, |R13|, 4.1917929649353027344, PT ;  /* 0x4086232b0d00780b */ /* 0x000fe20003f0e200 */
[----:B------:R-:W-:-:S05]  /*1850*/  DADD R2, R2, -R12 ;  /* 0x0000000002027229 */ /* 0x000fca000000080c */
[----:B------:R-:W-:-:S03]  /*1860*/  DADD R14, R10, -6.75539944105574400000e+15 ;  /* 0xc33800000a0e7429 */ /* 0x000fc60000000000 */
[----:B------:R-:W-:-:S05]  /*1870*/  DADD R16, R16, R2 ;  /* 0x0000000010107229 */ /* 0x000fca0000000002 */
[----:B------:R-:W-:Y:S01]  /*1880*/  DFMA R18, R14, -UR8, R12 ;  /* 0x800000080e127c2b */ /* 0x000fe2000800000c */
[----:B------:R-:W-:Y:S01]  /*1890*/  UMOV UR8, 0x3b39803f ;  /* 0x3b39803f00087882 */ /* 0x000fe20000000000 */
[----:B------:R-:W-:-:S06]  /*18a0*/  UMOV UR9, 0x3c7abc9e ;  /* 0x3c7abc9e00097882 */ /* 0x000fcc0000000000 */
[----:B------:R-:W-:Y:S01]  /*18b0*/  DFMA R14, R14, -UR8, R18 ;  /* 0x800000080e0e7c2b */ /* 0x000fe20008000012 */
[----:B------:R-:W-:Y:S01]  /*18c0*/  UMOV UR8, 0x69ce2bdf ;  /* 0x69ce2bdf00087882 */ /* 0x000fe20000000000 */
[----:B------:R-:W-:Y:S01]  /*18d0*/  MOV R18, 0xfca213ea ;  /* 0xfca213ea00127802 */ /* 0x000fe20000000f00 */
[----:B------:R-:W-:Y:S01]  /*18e0*/  IMAD.MOV.U32 R19, RZ, RZ, 0x3e928af3 ;  /* 0x3e928af3ff137424 */ /* 0x000fe200078e00ff */
[----:B------:R-:W-:-:S05]  /*18f0*/  UMOV UR9, 0x3e5ade15 ;  /* 0x3e5ade1500097882 */ /* 0x000fca0000000000 */
[----:B------:R-:W-:Y:S01]  /*1900*/  DFMA R18, R14, UR8, R18 ;  /* 0x000000080e127c2b */ /* 0x000fe20008000012 */
[----:B------:R-:W-:Y:S01]  /*1910*/  UMOV UR8, 0x62401315 ;  /* 0x6240131500087882 */ /* 0x000fe20000000000 */
[----:B------:R-:W-:-:S06]  /*1920*/  UMOV UR9, 0x3ec71dee ;  /* 0x3ec71dee00097882 */ /* 0x000fcc0000000000 */
[----:B------:R-:W-:Y:S01]  /*1930*/  DFMA R18, R14, R18, UR8 ;  /* 0x000000080e127e2b */ /* 0x000fe20008000012 */
        /* <DEDUP_REMOVED lines=20> */
[----:B------:R-:W-:-:S08]  /*1a80*/  DFMA R18, R14, R18, UR8 ;  /* 0x000000080e127e2b */ /* 0x000fd00008000012 */
[----:B------:R-:W-:-:S08]  /*1a90*/  DFMA R18, R14, R18, 1 ;  /* 0x3ff000000e12742b */ /* 0x000fd00000000012 */
[----:B------:R-:W-:-:S10]  /*1aa0*/  DFMA R14, R14, R18, 1 ;  /* 0x3ff000000e0e742b */ /* 0x000fd40000000012 */
[----:B------:R-:W-:Y:S01]  /*1ab0*/  LEA R3, R10, R15, 0x14 ;  /* 0x0000000f0a037211 */ /* 0x000fe200078ea0ff */
[----:B------:R-:W-:Y:S01]  /*1ac0*/  IMAD.MOV.U32 R2, RZ, RZ, R14 ;  /* 0x000000ffff027224 */ /* 0x000fe200078e000e */
[----:B------:R-:W-:Y:S06]  /*1ad0*/  @!P0 BRA `(.L_x_13) ;  /* 0x0000000000308947 */ /* 0x000fec0003800000 */
[----:B------:R-:W-:Y:S01]  /*1ae0*/  FSETP.GEU.AND P1, PT, |R13|, 4.2275390625, PT ;  /* 0x408748000d00780b */ /* 0x000fe20003f2e200 */
[C---:B------:R-:W-:Y:S02]  /*1af0*/  DADD R18, R12.reuse, +INF ;  /* 0x7ff000000c127429 */ /* 0x040fe40000000000 */
[----:B------:R-:W-:-:S08]  /*1b00*/  DSETP.GEU.AND P0, PT, R12, RZ, PT ;  /* 0x000000ff0c00722a */ /* 0x000fd00003f0e000 */
[----:B------:R-:W-:Y:S02]  /*1b10*/  FSEL R3, R19, RZ, P0 ;  /* 0x000000ff13037208 */ /* 0x000fe40000000000 */
[----:B------:R-:W-:-:S04]  /*1b20*/  @!P1 LEA.HI R2, R10, R10, RZ, 0x1 ;  /* 0x0000000a0a029211 */ /* 0x000fc800078f08ff */
[----:B------:R-:W-:Y:S02]  /*1b30*/  @!P1 SHF.R.S32.HI R11, RZ, 0x1, R2 ;  /* 0x00000001ff0b9819 */ /* 0x000fe40000011402 */
[----:B------:R-:W-:Y:S02]  /*1b40*/  FSEL R2, R18, RZ, P0 ;  /* 0x000000ff12027208 */ /* 0x000fe40000000000 */
[----:B------:R-:W-:Y:S01]  /*1b50*/  @!P1 IADD3 R10, PT, PT, R10, -R11, RZ ;  /* 0x8000000b0a0a9210 */ /* 0x000fe20007ffe0ff */
[----:B------:R-:W-:-:S03]  /*1b60*/  @!P1 IMAD R15, R11, 0x100000, R15 ;  /* 0x001000000b0f9824 */ /* 0x000fc600078e020f */
[----:B------:R-:W-:Y:S02]  /*1b70*/  @!P1 LEA R11, R10, 0x3ff00000, 0x14 ;  /* 0x3ff000000a0b9811 */ /* 0x000fe400078ea0ff */
[----:B------:R-:W-:-:S06]  /*1b80*/  @!P1 MOV R10, RZ ;  /* 0x000000ff000a9202 */ /* 0x000fcc0000000f00 */
[----:B------:R-:W-:-:S11]  /*1b90*/  @!P1 DMUL R2, R14, R10 ;  /* 0x0000000a0e029228 */ /* 0x000fd60000000000 */
.L_x_13:
[----:B------:R-:W-:Y:S01]  /*1ba0*/  DFMA R16, R16, R2, R2 ;  /* 0x000000021010722b */ /* 0x000fe20000000002 */
[----:B------:R-:W-:Y:S01]  /*1bb0*/  IMAD.MOV.U32 R10, RZ, RZ, R0 ;  /* 0x000000ffff0a7224 */ /* 0x000fe200078e0000 */
[----:B------:R-:W-:Y:S01]  /*1bc0*/  DSETP.NEU.AND P0, PT, |R2|, +INF , PT ;  /* 0x7ff000000200742a */ /* 0x000fe20003f0d200 */
[----:B------:R-:W-:-:S07]  /*1bd0*/  MOV R11, 0x0 ;  /* 0x00000000000b7802 */ /* 0x000fce0000000f00 */
[----:B------:R-:W-:Y:S02]  /*1be0*/  FSEL R2, R2, R16, !P0 ;  /* 0x0000001002027208 */ /* 0x000fe40004000000 */
[----:B------:R-:W-:Y:S01]  /*1bf0*/  FSEL R3, R3, R17, !P0 ;  /* 0x0000001103037208 */ /* 0x000fe20004000000 */
[----:B------:R-:W-:Y:S06]  /*1c00*/  RET.REL.NODEC R10 `(_Z18Temperature_squarePdS_S_S_iibii) ;  /* 0xffffffe00afc7950 */ /* 0x000fec0003c3ffff */
.L_x_14:
[----:B------:R-:W-:-:S00]  /*1c10*/  BRA `(.L_x_14) ;  /* 0xfffffffc00fc7947 */ /* 0x000fc0000383ffff */
[----:B------:R-:W-:-:S00]  /*1c20*/  NOP ;  /* 0x0000000000007918 */ /* 0x000fc00000000000 */
        /* <DEDUP_REMOVED lines=13> */
.L_x_15:


//--------------------- .nv.shared.reserved.0     --------------------------
	.section	.nv.shared.reserved.0,"aw",@nobits
	.weak		__nv_reservedSMEM_offset_0_alias
	.size		__nv_reservedSMEM_offset_0_alias, 0, 64
	.other		__nv_reservedSMEM_offset_0_alias,@"STO_CUDA_RESERVED_SHARED STV_DEFAULT"
__nv_reservedSMEM_offset_0_alias:
	.zero		0
	.zero		64


//--------------------- .nv.constant0._Z18Temperature_squarePdS_S_S_iibii --------------------------
	.section	.nv.constant0._Z18Temperature_squarePdS_S_S_iibii,"a",@progbits
	.sectionflags	@""
	.align	4
.nv.constant0._Z18Temperature_squarePdS_S_S_iibii:
	.zero		948


//--------------------- SYMBOLS --------------------------

	.type		.nv.reservedSmem.offset0,@object
	.size		.nv.reservedSmem.offset0,0x4
